	.target	sm_75

	.elftype	@"ET_EXEC"


//--------------------- .note.nv.tkinfo           --------------------------
	.section	.note.nv.tkinfo,"",@"SHT_NOTE"
	.sectionflags	@"SHF_NOTE_NV_TKINFO"
	.tkinfo
        /*0018*/ 	.word	0x00000002
        /*0030*/ 	.string	""
        /*0030*/ 	.string	"ptxas"
        /*0030*/ 	.string	"Cuda compilation tools, release 13.0, V13.0.88"
        /*0030*/ 	.string	"Build cuda_13.0.r13.0/compiler.36424714_0"
        /*0030*/ 	.string	"-arch sm_75 -m 64 "



//--------------------- .note.nv.cuinfo           --------------------------
	.section	.note.nv.cuinfo,"",@"SHT_NOTE"
	.sectionflags	@"SHF_NOTE_NV_CUINFO"
        /*0018*/ 	.short	0x0002
        /*001a*/ 	.short	0x004b
        /*001c*/ 	.short	0x0082
	.zero		2


//--------------------- .nv.info                  --------------------------
	.section	.nv.info,"",@"SHT_CUDA_INFO"
	.align	4


	//----- nvinfo : EIATTR_REGCOUNT
	.align		4
        /*0000*/ 	.byte	0x04, 0x2f
        /*0002*/ 	.short	(.L_12 - .L_11)
	.align		4
.L_11:
        /*0004*/ 	.word	index@(_ZN7cutlass6KernelINS_4gemm6kernel4GemmINS1_11threadblock12MmaPipelinedINS1_9GemmShapeILi128ELi128ELi32EEENS_9transform11threadblock22PredicatedTileIteratorINS_11MatrixShapeILi128ELi32EEENS_6half_tENS_6layout11ColumnMajorELi1ENS8_29PitchLinearWarpRakedThreadMapINS_16PitchLinearShapeILi128ELi32EEELi128ENSH_ILi8ELi4EEELi8EEELi8ELb0ENSE_9NoPermuteEEENS9_19RegularTileIteratorISC_SD_NSE_45ColumnMajorVoltaTensorOpMultiplicandCongruousILi16EEELi1ESK_Li16EEENSA_INSB_ILi32ELi128EEESD_NSE_8RowMajorELi0ESK_Li8ELb0ESL_EENSN_ISR_SD_NSE_43RowMajorVoltaTensorOpMultiplicandBCongruousILi16EEELi0ESK_Li16EEEfSS_NS4_9MmaPolicyINS1_4warp16MmaVoltaTensorOpINS6_ILi64ELi64ELi32EEESD_SP_SD_SV_fSS_NSY_17MmaTensorOpPolicyINS_4arch3MmaINS6_ILi16ELi16ELi4EEELi32ESD_SF_SD_SS_fSS_NS12_13OpMultiplyAddEEENSB_ILi1ELi1EEEEEbEENSB_ILi0ELi0EEES1A_Li1EEENS_21NumericArrayConverterISD_SD_Li32ELNS_15FloatRoundStyleE2ENS8_6thread14UnaryTransform8IdentityEEES1H_bEENS_8epilogue11threadblock8EpilogueIS7_S19_Li1ENS1K_22PredicatedTileIteratorINS1K_26OutputTileOptimalThreadMapINS1K_15OutputTileShapeILi128ELi4ELi4ELi2ELi1EEENS1O_ILi1ELi2ELi2ELi1ELi4EEELi128ELi4ELi32EEEfLb0ESL_Lb0EEENS1J_4warp29FragmentIteratorVoltaTensorOpIS10_NS6_ILi32ELi32ELi4EEEfSS_EENS1T_25TileIteratorVoltaTensorOpIS10_S1V_fSS_EENS1K_18SharedLoadIteratorINS1R_18CompactedThreadMapEfLi8EEENS1J_6thread17LinearCombinationIfLi4EffLNS22_9ScaleType4KindE0ELS1D_2EfEENSB_ILi0ELi2EEELi1ELi1EEENS4_30GemmIdentityThreadblockSwizzleILi1EEELb0EEEEEvNT_6ParamsE)
        /*0008*/ 	.word	0x000000d6


	//----- nvinfo : EIATTR_FRAME_SIZE
	.align		4
.L_12:
        /*000c*/ 	.byte	0x04, 0x11
        /*000e*/ 	.short	(.L_14 - .L_13)
	.align		4
.L_13:
        /*0010*/ 	.word	index@(_ZN7cutlass6KernelINS_4gemm6kernel4GemmINS1_11threadblock12MmaPipelinedINS1_9GemmShapeILi128ELi128ELi32EEENS_9transform11threadblock22PredicatedTileIteratorINS_11MatrixShapeILi128ELi32EEENS_6half_tENS_6layout11ColumnMajorELi1ENS8_29PitchLinearWarpRakedThreadMapINS_16PitchLinearShapeILi128ELi32EEELi128ENSH_ILi8ELi4EEELi8EEELi8ELb0ENSE_9NoPermuteEEENS9_19RegularTileIteratorISC_SD_NSE_45ColumnMajorVoltaTensorOpMultiplicandCongruousILi16EEELi1ESK_Li16EEENSA_INSB_ILi32ELi128EEESD_NSE_8RowMajorELi0ESK_Li8ELb0ESL_EENSN_ISR_SD_NSE_43RowMajorVoltaTensorOpMultiplicandBCongruousILi16EEELi0ESK_Li16EEEfSS_NS4_9MmaPolicyINS1_4warp16MmaVoltaTensorOpINS6_ILi64ELi64ELi32EEESD_SP_SD_SV_fSS_NSY_17MmaTensorOpPolicyINS_4arch3MmaINS6_ILi16ELi16ELi4EEELi32ESD_SF_SD_SS_fSS_NS12_13OpMultiplyAddEEENSB_ILi1ELi1EEEEEbEENSB_ILi0ELi0EEES1A_Li1EEENS_21NumericArrayConverterISD_SD_Li32ELNS_15FloatRoundStyleE2ENS8_6thread14UnaryTransform8IdentityEEES1H_bEENS_8epilogue11threadblock8EpilogueIS7_S19_Li1ENS1K_22PredicatedTileIteratorINS1K_26OutputTileOptimalThreadMapINS1K_15OutputTileShapeILi128ELi4ELi4ELi2ELi1EEENS1O_ILi1ELi2ELi2ELi1ELi4EEELi128ELi4ELi32EEEfLb0ESL_Lb0EEENS1J_4warp29FragmentIteratorVoltaTensorOpIS10_NS6_ILi32ELi32ELi4EEEfSS_EENS1T_25TileIteratorVoltaTensorOpIS10_S1V_fSS_EENS1K_18SharedLoadIteratorINS1R_18CompactedThreadMapEfLi8EEENS1J_6thread17LinearCombinationIfLi4EffLNS22_9ScaleType4KindE0ELS1D_2EfEENSB_ILi0ELi2EEELi1ELi1EEENS4_30GemmIdentityThreadblockSwizzleILi1EEELb0EEEEEvNT_6ParamsE)
        /*0014*/ 	.word	0x00000000


	//----- nvinfo : EIATTR_REGCOUNT
	.align		4
.L_14:
        /*0018*/ 	.byte	0x04, 0x2f
        /*001a*/ 	.short	(.L_16 - .L_15)
	.align		4
.L_15:
        /*001c*/ 	.word	index@(_ZN7cutlass9reference6device6kernel4GemmINS_9TensorRefINS_6half_tENS_6layout11ColumnMajorEEENS4_IS5_NS6_8RowMajorEEENS4_IfS9_EEffNS_11MatrixShapeILi4ELi4EEENS_12multiply_addIfffEENS_16NumericConverterIffLNS_15FloatRoundStyleE2EEEEEvNS_4gemm9GemmCoordET2_T_T0_SL_T1_SO_T3_)
        /*0020*/ 	.word	0x00000030


	//----- nvinfo : EIATTR_FRAME_SIZE
	.align		4
.L_16:
        /*0024*/ 	.byte	0x04, 0x11
        /*0026*/ 	.short	(.L_18 - .L_17)
	.align		4
.L_17:
        /*0028*/ 	.word	index@(_ZN7cutlass9reference6device6kernel4GemmINS_9TensorRefINS_6half_tENS_6layout11ColumnMajorEEENS4_IS5_NS6_8RowMajorEEENS4_IfS9_EEffNS_11MatrixShapeILi4ELi4EEENS_12multiply_addIfffEENS_16NumericConverterIffLNS_15FloatRoundStyleE2EEEEEvNS_4gemm9GemmCoordET2_T_T0_SL_T1_SO_T3_)
        /*002c*/ 	.word	0x00000000


	//----- nvinfo : EIATTR_MIN_STACK_SIZE
	.align		4
.L_18:
        /*0030*/ 	.byte	0x04, 0x12
        /*0032*/ 	.short	(.L_20 - .L_19)
	.align		4
.L_19:
        /*0034*/ 	.word	index@(_ZN7cutlass6KernelINS_4gemm6kernel4GemmINS1_11threadblock12MmaPipelinedINS1_9GemmShapeILi128ELi128ELi32EEENS_9transform11threadblock22PredicatedTileIteratorINS_11MatrixShapeILi128ELi32EEENS_6half_tENS_6layout11ColumnMajorELi1ENS8_29PitchLinearWarpRakedThreadMapINS_16PitchLinearShapeILi128ELi32EEELi128ENSH_ILi8ELi4EEELi8EEELi8ELb0ENSE_9NoPermuteEEENS9_19RegularTileIteratorISC_SD_NSE_45ColumnMajorVoltaTensorOpMultiplicandCongruousILi16EEELi1ESK_Li16EEENSA_INSB_ILi32ELi128EEESD_NSE_8RowMajorELi0ESK_Li8ELb0ESL_EENSN_ISR_SD_NSE_43RowMajorVoltaTensorOpMultiplicandBCongruousILi16EEELi0ESK_Li16EEEfSS_NS4_9MmaPolicyINS1_4warp16MmaVoltaTensorOpINS6_ILi64ELi64ELi32EEESD_SP_SD_SV_fSS_NSY_17MmaTensorOpPolicyINS_4arch3MmaINS6_ILi16ELi16ELi4EEELi32ESD_SF_SD_SS_fSS_NS12_13OpMultiplyAddEEENSB_ILi1ELi1EEEEEbEENSB_ILi0ELi0EEES1A_Li1EEENS_21NumericArrayConverterISD_SD_Li32ELNS_15FloatRoundStyleE2ENS8_6thread14UnaryTransform8IdentityEEES1H_bEENS_8epilogue11threadblock8EpilogueIS7_S19_Li1ENS1K_22PredicatedTileIteratorINS1K_26OutputTileOptimalThreadMapINS1K_15OutputTileShapeILi128ELi4ELi4ELi2ELi1EEENS1O_ILi1ELi2ELi2ELi1ELi4EEELi128ELi4ELi32EEEfLb0ESL_Lb0EEENS1J_4warp29FragmentIteratorVoltaTensorOpIS10_NS6_ILi32ELi32ELi4EEEfSS_EENS1T_25TileIteratorVoltaTensorOpIS10_S1V_fSS_EENS1K_18SharedLoadIteratorINS1R_18CompactedThreadMapEfLi8EEENS1J_6thread17LinearCombinationIfLi4EffLNS22_9ScaleType4KindE0ELS1D_2EfEENSB_ILi0ELi2EEELi1ELi1EEENS4_30GemmIdentityThreadblockSwizzleILi1EEELb0EEEEEvNT_6ParamsE)
        /*0038*/ 	.word	0x00000000


	//----- nvinfo : EIATTR_MIN_STACK_SIZE
	.align		4
.L_20:
        /*003c*/ 	.byte	0x04, 0x12
        /*003e*/ 	.short	(.L_22 - .L_21)
	.align		4
.L_21:
        /*0040*/ 	.word	index@(_ZN7cutlass9reference6device6kernel4GemmINS_9TensorRefINS_6half_tENS_6layout11ColumnMajorEEENS4_IS5_NS6_8RowMajorEEENS4_IfS9_EEffNS_11MatrixShapeILi4ELi4EEENS_12multiply_addIfffEENS_16NumericConverterIffLNS_15FloatRoundStyleE2EEEEEvNS_4gemm9GemmCoordET2_T_T0_SL_T1_SO_T3_)
        /*0044*/ 	.word	0x00000000
.L_22:


//--------------------- .nv.info._ZN7cutlass9reference6device6kernel4GemmINS_9TensorRefINS_6half_tENS_6layout11ColumnMajorEEENS4_IS5_NS6_8RowMajorEEENS4_IfS9_EEffNS_11MatrixShapeILi4ELi4EEENS_12multiply_addIfffEENS_16NumericConverterIffLNS_15FloatRoundStyleE2EEEEEvNS_4gemm9GemmCoordET2_T_T0_SL_T1_SO_T3_ --------------------------
	.section	.nv.info._ZN7cutlass9reference6device6kernel4GemmINS_9TensorRefINS_6half_tENS_6layout11ColumnMajorEEENS4_IS5_NS6_8RowMajorEEENS4_IfS9_EEffNS_11MatrixShapeILi4ELi4EEENS_12multiply_addIfffEENS_16NumericConverterIffLNS_15FloatRoundStyleE2EEEEEvNS_4gemm9GemmCoordET2_T_T0_SL_T1_SO_T3_,"",@"SHT_CUDA_INFO"
	.sectionflags	@""
	.align	4


	//----- nvinfo : EIATTR_SW_WAR
	.align		4
        /*0000*/ 	.byte	0x04, 0x36
        /*0002*/ 	.short	(.L_24 - .L_23)
.L_23:
        /*0004*/ 	.word	0x00000001


	//----- nvinfo : EIATTR_CUDA_API_VERSION
	.align		4
.L_24:
        /*0008*/ 	.byte	0x04, 0x37
        /*000a*/ 	.short	(.L_26 - .L_25)
.L_25:
        /*000c*/ 	.word	0x00000082


	//----- nvinfo : EIATTR_PARAM_CBANK
	.align		4
.L_26:
        /*0010*/ 	.byte	0x04, 0x0a
        /*0012*/ 	.short	(.L_28 - .L_27)
	.align		4
.L_27:
        /*0014*/ 	.word	index@(.nv.constant0._ZN7cutlass9reference6device6kernel4GemmINS_9TensorRefINS_6half_tENS_6layout11ColumnMajorEEENS4_IS5_NS6_8RowMajorEEENS4_IfS9_EEffNS_11MatrixShapeILi4ELi4EEENS_12multiply_addIfffEENS_16NumericConverterIffLNS_15FloatRoundStyleE2EEEEEvNS_4gemm9GemmCoordET2_T_T0_SL_T1_SO_T3_)
        /*0018*/ 	.short	0x0160
        /*001a*/ 	.short	0x005c


	//----- nvinfo : EIATTR_CBANK_PARAM_SIZE
	.align		4
.L_28:
        /*001c*/ 	.byte	0x03, 0x19
        /*001e*/ 	.short	0x005c


	//----- nvinfo : EIATTR_KPARAM_INFO
	.align		4
        /*0020*/ 	.byte	0x04, 0x17
        /*0022*/ 	.short	(.L_30 - .L_29)
.L_29:
        /*0024*/ 	.word	0x00000000
        /*0028*/ 	.short	0x0007
        /*002a*/ 	.short	0x0058
        /*002c*/ 	.byte	0x00, 0xf0, 0x11, 0x00


	//----- nvinfo : EIATTR_KPARAM_INFO
	.align		4
.L_30:
        /*0030*/ 	.byte	0x04, 0x17
        /*0032*/ 	.short	(.L_32 - .L_31)
.L_31:
        /*0034*/ 	.word	0x00000000
        /*0038*/ 	.short	0x0006
        /*003a*/ 	.short	0x0048
        /*003c*/ 	.byte	0x00, 0xf0, 0x41, 0x00


	//----- nvinfo : EIATTR_KPARAM_INFO
	.align		4
.L_32:
        /*0040*/ 	.byte	0x04, 0x17
        /*0042*/ 	.short	(.L_34 - .L_33)
.L_33:
        /*0044*/ 	.word	0x00000000
        /*0048*/ 	.short	0x0005
        /*004a*/ 	.short	0x0038
        /*004c*/ 	.byte	0x00, 0xf0, 0x41, 0x00


	//----- nvinfo : EIATTR_KPARAM_INFO
	.align		4
.L_34:
        /*0050*/ 	.byte	0x04, 0x17
        /*0052*/ 	.short	(.L_36 - .L_35)
.L_35:
        /*0054*/ 	.word	0x00000000
        /*0058*/ 	.short	0x0004
        /*005a*/ 	.short	0x0030
        /*005c*/ 	.byte	0x00, 0xf0, 0x11, 0x00


	//----- nvinfo : EIATTR_KPARAM_INFO
	.align		4
.L_36:
        /*0060*/ 	.byte	0x04, 0x17
        /*0062*/ 	.short	(.L_38 - .L_37)
.L_37:
        /*0064*/ 	.word	0x00000000
        /*0068*/ 	.short	0x0003
        /*006a*/ 	.short	0x0020
        /*006c*/ 	.byte	0x00, 0xf0, 0x41, 0x00


	//----- nvinfo : EIATTR_KPARAM_INFO
	.align		4
.L_38:
        /*0070*/ 	.byte	0x04, 0x17
        /*0072*/ 	.short	(.L_40 - .L_39)
.L_39:
        /*0074*/ 	.word	0x00000000
        /*0078*/ 	.short	0x0002
        /*007a*/ 	.short	0x0010
        /*007c*/ 	.byte	0x00, 0xf0, 0x41, 0x00


	//----- nvinfo : EIATTR_KPARAM_INFO
	.align		4
.L_40:
        /*0080*/ 	.byte	0x04, 0x17
        /*0082*/ 	.short	(.L_42 - .L_41)
.L_41:
        /*0084*/ 	.word	0x00000000
        /*0088*/ 	.short	0x0001
        /*008a*/ 	.short	0x000c
        /*008c*/ 	.byte	0x00, 0xf0, 0x11, 0x00


	//----- nvinfo : EIATTR_KPARAM_INFO
	.align		4
.L_42:
        /*0090*/ 	.byte	0x04, 0x17
        /*0092*/ 	.short	(.L_44 - .L_43)
.L_43:
        /*0094*/ 	.word	0x00000000
        /*0098*/ 	.short	0x0000
        /*009a*/ 	.short	0x0000
        /*009c*/ 	.byte	0x00, 0xf0, 0x31, 0x00


	//----- nvinfo : EIATTR_MAXREG_COUNT
	.align		4
.L_44:
        /*00a0*/ 	.byte	0x03, 0x1b
        /*00a2*/ 	.short	0x00ff


	//----- nvinfo : EIATTR_MERCURY_ISA_VERSION
	.align		4
        /*00a4*/ 	.byte	0x03, 0x5f
        /*00a6*/ 	.short	0x0000


	//----- nvinfo : EIATTR_EXIT_INSTR_OFFSETS
	.align		4
        /*00a8*/ 	.byte	0x04, 0x1c
        /*00aa*/ 	.short	(.L_46 - .L_45)


	//   ....[0]....
.L_45:
        /*00ac*/ 	.word	0x000016a0


	//   ....[1]....
        /*00b0*/ 	.word	0x000016f0


	//----- nvinfo : EIATTR_CRS_STACK_SIZE
	.align		4
.L_46:
        /*00b4*/ 	.byte	0x04, 0x1e
        /*00b6*/ 	.short	(.L_48 - .L_47)
.L_47:
        /*00b8*/ 	.word	0x00000000
.L_48:


//--------------------- .nv.info._ZN7cutlass6KernelINS_4gemm6kernel4GemmINS1_11threadblock12MmaPipelinedINS1_9GemmShapeILi128ELi128ELi32EEENS_9transform11threadblock22PredicatedTileIteratorINS_11MatrixShapeILi128ELi32EEENS_6half_tENS_6layout11ColumnMajorELi1ENS8_29PitchLinearWarpRakedThreadMapINS_16PitchLinearShapeILi128ELi32EEELi128ENSH_ILi8ELi4EEELi8EEELi8ELb0ENSE_9NoPermuteEEENS9_19RegularTileIteratorISC_SD_NSE_45ColumnMajorVoltaTensorOpMultiplicandCongruousILi16EEELi1ESK_Li16EEENSA_INSB_ILi32ELi128EEESD_NSE_8RowMajorELi0ESK_Li8ELb0ESL_EENSN_ISR_SD_NSE_43RowMajorVoltaTensorOpMultiplicandBCongruousILi16EEELi0ESK_Li16EEEfSS_NS4_9MmaPolicyINS1_4warp16MmaVoltaTensorOpINS6_ILi64ELi64ELi32EEESD_SP_SD_SV_fSS_NSY_17MmaTensorOpPolicyINS_4arch3MmaINS6_ILi16ELi16ELi4EEELi32ESD_SF_SD_SS_fSS_NS12_13OpMultiplyAddEEENSB_ILi1ELi1EEEEEbEENSB_ILi0ELi0EEES1A_Li1EEENS_21NumericArrayConverterISD_SD_Li32ELNS_15FloatRoundStyleE2ENS8_6thread14UnaryTransform8IdentityEEES1H_bEENS_8epilogue11threadblock8EpilogueIS7_S19_Li1ENS1K_22PredicatedTileIteratorINS1K_26OutputTileOptimalThreadMapINS1K_15OutputTileShapeILi128ELi4ELi4ELi2ELi1EEENS1O_ILi1ELi2ELi2ELi1ELi4EEELi128ELi4ELi32EEEfLb0ESL_Lb0EEENS1J_4warp29FragmentIteratorVoltaTensorOpIS10_NS6_ILi32ELi32ELi4EEEfSS_EENS1T_25TileIteratorVoltaTensorOpIS10_S1V_fSS_EENS1K_18SharedLoadIteratorINS1R_18CompactedThreadMapEfLi8EEENS1J_6thread17LinearCombinationIfLi4EffLNS22_9ScaleType4KindE0ELS1D_2EfEENSB_ILi0ELi2EEELi1ELi1EEENS4_30GemmIdentityThreadblockSwizzleILi1EEELb0EEEEEvNT_6ParamsE --------------------------
	.section	.nv.info._ZN7cutlass6KernelINS_4gemm6kernel4GemmINS1_11threadblock12MmaPipelinedINS1_9GemmShapeILi128ELi128ELi32EEENS_9transform11threadblock22PredicatedTileIteratorINS_11MatrixShapeILi128ELi32EEENS_6half_tENS_6layout11ColumnMajorELi1ENS8_29PitchLinearWarpRakedThreadMapINS_16PitchLinearShapeILi128ELi32EEELi128ENSH_ILi8ELi4EEELi8EEELi8ELb0ENSE_9NoPermuteEEENS9_19RegularTileIteratorISC_SD_NSE_45ColumnMajorVoltaTensorOpMultiplicandCongruousILi16EEELi1ESK_Li16EEENSA_INSB_ILi32ELi128EEESD_NSE_8RowMajorELi0ESK_Li8ELb0ESL_EENSN_ISR_SD_NSE_43RowMajorVoltaTensorOpMultiplicandBCongruousILi16EEELi0ESK_Li16EEEfSS_NS4_9MmaPolicyINS1_4warp16MmaVoltaTensorOpINS6_ILi64ELi64ELi32EEESD_SP_SD_SV_fSS_NSY_17MmaTensorOpPolicyINS_4arch3MmaINS6_ILi16ELi16ELi4EEELi32ESD_SF_SD_SS_fSS_NS12_13OpMultiplyAddEEENSB_ILi1ELi1EEEEEbEENSB_ILi0ELi0EEES1A_Li1EEENS_21NumericArrayConverterISD_SD_Li32ELNS_15FloatRoundStyleE2ENS8_6thread14UnaryTransform8IdentityEEES1H_bEENS_8epilogue11threadblock8EpilogueIS7_S19_Li1ENS1K_22PredicatedTileIteratorINS1K_26OutputTileOptimalThreadMapINS1K_15OutputTileShapeILi128ELi4ELi4ELi2ELi1EEENS1O_ILi1ELi2ELi2ELi1ELi4EEELi128ELi4ELi32EEEfLb0ESL_Lb0EEENS1J_4warp29FragmentIteratorVoltaTensorOpIS10_NS6_ILi32ELi32ELi4EEEfSS_EENS1T_25TileIteratorVoltaTensorOpIS10_S1V_fSS_EENS1K_18SharedLoadIteratorINS1R_18CompactedThreadMapEfLi8EEENS1J_6thread17LinearCombinationIfLi4EffLNS22_9ScaleType4KindE0ELS1D_2EfEENSB_ILi0ELi2EEELi1ELi1EEENS4_30GemmIdentityThreadblockSwizzleILi1EEELb0EEEEEvNT_6ParamsE,"",@"SHT_CUDA_INFO"
	.sectionflags	@""
	.align	4


	//----- nvinfo : EIATTR_SW_WAR
	.align		4
        /*0000*/ 	.byte	0x04, 0x36
        /*0002*/ 	.short	(.L_50 - .L_49)
.L_49:
        /*0004*/ 	.word	0x00000001


	//----- nvinfo : EIATTR_CUDA_API_VERSION
	.align		4
.L_50:
        /*0008*/ 	.byte	0x04, 0x37
        /*000a*/ 	.short	(.L_52 - .L_51)
.L_51:
        /*000c*/ 	.word	0x00000082


	//----- nvinfo : EIATTR_PARAM_CBANK
	.align		4
.L_52:
        /*0010*/ 	.byte	0x04, 0x0a
        /*0012*/ 	.short	(.L_54 - .L_53)
	.align		4
.L_53:
        /*0014*/ 	.word	index@(.nv.constant0._ZN7cutlass6KernelINS_4gemm6kernel4GemmINS1_11threadblock12MmaPipelinedINS1_9GemmShapeILi128ELi128ELi32EEENS_9transform11threadblock22PredicatedTileIteratorINS_11MatrixShapeILi128ELi32EEENS_6half_tENS_6layout11ColumnMajorELi1ENS8_29PitchLinearWarpRakedThreadMapINS_16PitchLinearShapeILi128ELi32EEELi128ENSH_ILi8ELi4EEELi8EEELi8ELb0ENSE_9NoPermuteEEENS9_19RegularTileIteratorISC_SD_NSE_45ColumnMajorVoltaTensorOpMultiplicandCongruousILi16EEELi1ESK_Li16EEENSA_INSB_ILi32ELi128EEESD_NSE_8RowMajorELi0ESK_Li8ELb0ESL_EENSN_ISR_SD_NSE_43RowMajorVoltaTensorOpMultiplicandBCongruousILi16EEELi0ESK_Li16EEEfSS_NS4_9MmaPolicyINS1_4warp16MmaVoltaTensorOpINS6_ILi64ELi64ELi32EEESD_SP_SD_SV_fSS_NSY_17MmaTensorOpPolicyINS_4arch3MmaINS6_ILi16ELi16ELi4EEELi32ESD_SF_SD_SS_fSS_NS12_13OpMultiplyAddEEENSB_ILi1ELi1EEEEEbEENSB_ILi0ELi0EEES1A_Li1EEENS_21NumericArrayConverterISD_SD_Li32ELNS_15FloatRoundStyleE2ENS8_6thread14UnaryTransform8IdentityEEES1H_bEENS_8epilogue11threadblock8EpilogueIS7_S19_Li1ENS1K_22PredicatedTileIteratorINS1K_26OutputTileOptimalThreadMapINS1K_15OutputTileShapeILi128ELi4ELi4ELi2ELi1EEENS1O_ILi1ELi2ELi2ELi1ELi4EEELi128ELi4ELi32EEEfLb0ESL_Lb0EEENS1J_4warp29FragmentIteratorVoltaTensorOpIS10_NS6_ILi32ELi32ELi4EEEfSS_EENS1T_25TileIteratorVoltaTensorOpIS10_S1V_fSS_EENS1K_18SharedLoadIteratorINS1R_18CompactedThreadMapEfLi8EEENS1J_6thread17LinearCombinationIfLi4EffLNS22_9ScaleType4KindE0ELS1D_2EfEENSB_ILi0ELi2EEELi1ELi1EEENS4_30GemmIdentityThreadblockSwizzleILi1EEELb0EEEEEvNT_6ParamsE)
        /*0018*/ 	.short	0x0160
        /*001a*/ 	.short	0x0170


	//----- nvinfo : EIATTR_CBANK_PARAM_SIZE
	.align		4
.L_54:
        /*001c*/ 	.byte	0x03, 0x19
        /*001e*/ 	.short	0x0170


	//----- nvinfo : EIATTR_KPARAM_INFO
	.align		4
        /*0020*/ 	.byte	0x04, 0x17
        /*0022*/ 	.short	(.L_56 - .L_55)
.L_55:
        /*0024*/ 	.word	0x00000000
        /*0028*/ 	.short	0x0000
        /*002a*/ 	.short	0x0000
        /*002c*/ 	.byte	0x00, 0xf0, 0xc1, 0x05


	//----- nvinfo : EIATTR_MAXREG_COUNT
	.align		4
.L_56:
        /*0030*/ 	.byte	0x03, 0x1b
        /*0032*/ 	.short	0x00ff


	//----- nvinfo : EIATTR_NUM_BARRIERS
	.align		4
        /*0034*/ 	.byte	0x02, 0x4c
        /*0036*/ 	.byte	0x01
	.zero		1


	//----- nvinfo : EIATTR_MERCURY_ISA_VERSION
	.align		4
        /*0038*/ 	.byte	0x03, 0x5f
        /*003a*/ 	.short	0x0000


	//----- nvinfo : EIATTR_COOP_GROUP_MASK_REGIDS
	.align		4
        /*003c*/ 	.byte	0x04, 0x29
        /*003e*/ 	.short	(.L_58 - .L_57)


	//   ....[0]....
.L_57:
        /*0040*/ 	.word	0xffffffff


	//----- nvinfo : EIATTR_COOP_GROUP_INSTR_OFFSETS
	.align		4
.L_58:
        /*0044*/ 	.byte	0x04, 0x28
        /*0046*/ 	.short	(.L_60 - .L_59)


	//   ....[0]....
.L_59:
        /*0048*/ 	.word	0x00000680


	//----- nvinfo : EIATTR_EXIT_INSTR_OFFSETS
	.align		4
.L_60:
        /*004c*/ 	.byte	0x04, 0x1c
        /*004e*/ 	.short	(.L_62 - .L_61)


	//   ....[0]....
.L_61:
        /*0050*/ 	.word	0x000000b0


	//   ....[1]....
        /*0054*/ 	.word	0x00006830


	//   ....[2]....
        /*0058*/ 	.word	0x00006860


	//   ....[3]....
        /*005c*/ 	.word	0x00008060


	//   ....[4]....
        /*0060*/ 	.word	0x00008090


	//----- nvinfo : EIATTR_CTAIDZ_USED
	.align		4
.L_62:
        /*0064*/ 	.byte	0x01, 0x04
	.zero		2


//--------------------- .nv.callgraph             --------------------------
	.section	.nv.callgraph,"",@"SHT_CUDA_CALLGRAPH"
	.align	4
	.sectionentsize	8
	.align		4
        /*0000*/ 	.word	0x00000000
	.align		4
        /*0004*/ 	.word	0xffffffff
	.align		4
        /*0008*/ 	.word	0x00000000
	.align		4
        /*000c*/ 	.word	0xfffffffe
	.align		4
        /*0010*/ 	.word	0x00000000
	.align		4
        /*0014*/ 	.word	0xfffffffd
	.align		4
        /*0018*/ 	.word	0x00000000
	.align		4
        /*001c*/ 	.word	0xfffffffc


//--------------------- .nv.rel.action            --------------------------
	.section	.nv.rel.action,"",@"SHT_CUDA_RELOCINFO"
	.align	8
	.sectionentsize	8
        /*0000*/ 	.byte	0x73, 0x00, 0x00, 0x00, 0x00, 0x00, 0x00, 0x00, 0x00, 0x00, 0x00, 0x11, 0x25, 0x00, 0x05, 0x36


//--------------------- .nv.constant4             --------------------------
	.section	.nv.constant4,"a",@progbits
	.align	8
	.align		8
.nv.constant4:
        /*0000*/ 	.dword	_ZN33_INTERNAL_f6b3e7be_4_k_cu__Z3runv4cuda3std3__45__cpo5beginE
	.align		8
        /*0008*/ 	.dword	_ZN33_INTERNAL_f6b3e7be_4_k_cu__Z3runv4cuda3std3__45__cpo3endE
	.align		8
        /*0010*/ 	.dword	_ZN33_INTERNAL_f6b3e7be_4_k_cu__Z3runv4cuda3std3__45__cpo6cbeginE
	.align		8
        /*0018*/ 	.dword	_ZN33_INTERNAL_f6b3e7be_4_k_cu__Z3runv4cuda3std3__45__cpo4cendE
	.align		8
        /*0020*/ 	.dword	_ZN33_INTERNAL_f6b3e7be_4_k_cu__Z3runv4cuda3std3__435_GLOBAL__N__f6b3e7be_4_k_cu__Z3runv6ignoreE
	.align		8
        /*0028*/ 	.dword	_ZN33_INTERNAL_f6b3e7be_4_k_cu__Z3runv4cuda3std3__419piecewise_constructE
	.align		8
        /*0030*/ 	.dword	_ZN33_INTERNAL_f6b3e7be_4_k_cu__Z3runv4cuda3std3__48in_placeE
	.align		8
        /*0038*/ 	.dword	_ZN33_INTERNAL_f6b3e7be_4_k_cu__Z3runv4cuda3std6ranges3__45__cpo4swapE
	.align		8
        /*0040*/ 	.dword	_ZN33_INTERNAL_f6b3e7be_4_k_cu__Z3runv4cuda3std6ranges3__45__cpo9iter_moveE
	.align		8
        /*0048*/ 	.dword	_ZN33_INTERNAL_f6b3e7be_4_k_cu__Z3runv4cute7productE
	.align		8
        /*0050*/ 	.dword	_ZN33_INTERNAL_f6b3e7be_4_k_cu__Z3runv4cute1_E


//--------------------- .nv.constant0._ZN7cutlass9reference6device6kernel4GemmINS_9TensorRefINS_6half_tENS_6layout11ColumnMajorEEENS4_IS5_NS6_8RowMajorEEENS4_IfS9_EEffNS_11MatrixShapeILi4ELi4EEENS_12multiply_addIfffEENS_16NumericConverterIffLNS_15FloatRoundStyleE2EEEEEvNS_4gemm9GemmCoordET2_T_T0_SL_T1_SO_T3_ --------------------------
	.section	.nv.constant0._ZN7cutlass9reference6device6kernel4GemmINS_9TensorRefINS_6half_tENS_6layout11ColumnMajorEEENS4_IS5_NS6_8RowMajorEEENS4_IfS9_EEffNS_11MatrixShapeILi4ELi4EEENS_12multiply_addIfffEENS_16NumericConverterIffLNS_15FloatRoundStyleE2EEEEEvNS_4gemm9GemmCoordET2_T_T0_SL_T1_SO_T3_,"a",@progbits
	.sectionflags	@""
	.align	4
.nv.constant0._ZN7cutlass9reference6device6kernel4GemmINS_9TensorRefINS_6half_tENS_6layout11ColumnMajorEEENS4_IS5_NS6_8RowMajorEEENS4_IfS9_EEffNS_11MatrixShapeILi4ELi4EEENS_12multiply_addIfffEENS_16NumericConverterIffLNS_15FloatRoundStyleE2EEEEEvNS_4gemm9GemmCoordET2_T_T0_SL_T1_SO_T3_:
	.zero		444


//--------------------- .nv.constant0._ZN7cutlass6KernelINS_4gemm6kernel4GemmINS1_11threadblock12MmaPipelinedINS1_9GemmShapeILi128ELi128ELi32EEENS_9transform11threadblock22PredicatedTileIteratorINS_11MatrixShapeILi128ELi32EEENS_6half_tENS_6layout11ColumnMajorELi1ENS8_29PitchLinearWarpRakedThreadMapINS_16PitchLinearShapeILi128ELi32EEELi128ENSH_ILi8ELi4EEELi8EEELi8ELb0ENSE_9NoPermuteEEENS9_19RegularTileIteratorISC_SD_NSE_45ColumnMajorVoltaTensorOpMultiplicandCongruousILi16EEELi1ESK_Li16EEENSA_INSB_ILi32ELi128EEESD_NSE_8RowMajorELi0ESK_Li8ELb0ESL_EENSN_ISR_SD_NSE_43RowMajorVoltaTensorOpMultiplicandBCongruousILi16EEELi0ESK_Li16EEEfSS_NS4_9MmaPolicyINS1_4warp16MmaVoltaTensorOpINS6_ILi64ELi64ELi32EEESD_SP_SD_SV_fSS_NSY_17MmaTensorOpPolicyINS_4arch3MmaINS6_ILi16ELi16ELi4EEELi32ESD_SF_SD_SS_fSS_NS12_13OpMultiplyAddEEENSB_ILi1ELi1EEEEEbEENSB_ILi0ELi0EEES1A_Li1EEENS_21NumericArrayConverterISD_SD_Li32ELNS_15FloatRoundStyleE2ENS8_6thread14UnaryTransform8IdentityEEES1H_bEENS_8epilogue11threadblock8EpilogueIS7_S19_Li1ENS1K_22PredicatedTileIteratorINS1K_26OutputTileOptimalThreadMapINS1K_15OutputTileShapeILi128ELi4ELi4ELi2ELi1EEENS1O_ILi1ELi2ELi2ELi1ELi4EEELi128ELi4ELi32EEEfLb0ESL_Lb0EEENS1J_4warp29FragmentIteratorVoltaTensorOpIS10_NS6_ILi32ELi32ELi4EEEfSS_EENS1T_25TileIteratorVoltaTensorOpIS10_S1V_fSS_EENS1K_18SharedLoadIteratorINS1R_18CompactedThreadMapEfLi8EEENS1J_6thread17LinearCombinationIfLi4EffLNS22_9ScaleType4KindE0ELS1D_2EfEENSB_ILi0ELi2EEELi1ELi1EEENS4_30GemmIdentityThreadblockSwizzleILi1EEELb0EEEEEvNT_6ParamsE --------------------------
	.section	.nv.constant0._ZN7cutlass6KernelINS_4gemm6kernel4GemmINS1_11threadblock12MmaPipelinedINS1_9GemmShapeILi128ELi128ELi32EEENS_9transform11threadblock22PredicatedTileIteratorINS_11MatrixShapeILi128ELi32EEENS_6half_tENS_6layout11ColumnMajorELi1ENS8_29PitchLinearWarpRakedThreadMapINS_16PitchLinearShapeILi128ELi32EEELi128ENSH_ILi8ELi4EEELi8EEELi8ELb0ENSE_9NoPermuteEEENS9_19RegularTileIteratorISC_SD_NSE_45ColumnMajorVoltaTensorOpMultiplicandCongruousILi16EEELi1ESK_Li16EEENSA_INSB_ILi32ELi128EEESD_NSE_8RowMajorELi0ESK_Li8ELb0ESL_EENSN_ISR_SD_NSE_43RowMajorVoltaTensorOpMultiplicandBCongruousILi16EEELi0ESK_Li16EEEfSS_NS4_9MmaPolicyINS1_4warp16MmaVoltaTensorOpINS6_ILi64ELi64ELi32EEESD_SP_SD_SV_fSS_NSY_17MmaTensorOpPolicyINS_4arch3MmaINS6_ILi16ELi16ELi4EEELi32ESD_SF_SD_SS_fSS_NS12_13OpMultiplyAddEEENSB_ILi1ELi1EEEEEbEENSB_ILi0ELi0EEES1A_Li1EEENS_21NumericArrayConverterISD_SD_Li32ELNS_15FloatRoundStyleE2ENS8_6thread14UnaryTransform8IdentityEEES1H_bEENS_8epilogue11threadblock8EpilogueIS7_S19_Li1ENS1K_22PredicatedTileIteratorINS1K_26OutputTileOptimalThreadMapINS1K_15OutputTileShapeILi128ELi4ELi4ELi2ELi1EEENS1O_ILi1ELi2ELi2ELi1ELi4EEELi128ELi4ELi32EEEfLb0ESL_Lb0EEENS1J_4warp29FragmentIteratorVoltaTensorOpIS10_NS6_ILi32ELi32ELi4EEEfSS_EENS1T_25TileIteratorVoltaTensorOpIS10_S1V_fSS_EENS1K_18SharedLoadIteratorINS1R_18CompactedThreadMapEfLi8EEENS1J_6thread17LinearCombinationIfLi4EffLNS22_9ScaleType4KindE0ELS1D_2EfEENSB_ILi0ELi2EEELi1ELi1EEENS4_30GemmIdentityThreadblockSwizzleILi1EEELb0EEEEEvNT_6ParamsE,"a",@progbits
	.sectionflags	@""
	.align	4
.nv.constant0._ZN7cutlass6KernelINS_4gemm6kernel4GemmINS1_11threadblock12MmaPipelinedINS1_9GemmShapeILi128ELi128ELi32EEENS_9transform11threadblock22PredicatedTileIteratorINS_11MatrixShapeILi128ELi32EEENS_6half_tENS_6layout11ColumnMajorELi1ENS8_29PitchLinearWarpRakedThreadMapINS_16PitchLinearShapeILi128ELi32EEELi128ENSH_ILi8ELi4EEELi8EEELi8ELb0ENSE_9NoPermuteEEENS9_19RegularTileIteratorISC_SD_NSE_45ColumnMajorVoltaTensorOpMultiplicandCongruousILi16EEELi1ESK_Li16EEENSA_INSB_ILi32ELi128EEESD_NSE_8RowMajorELi0ESK_Li8ELb0ESL_EENSN_ISR_SD_NSE_43RowMajorVoltaTensorOpMultiplicandBCongruousILi16EEELi0ESK_Li16EEEfSS_NS4_9MmaPolicyINS1_4warp16MmaVoltaTensorOpINS6_ILi64ELi64ELi32EEESD_SP_SD_SV_fSS_NSY_17MmaTensorOpPolicyINS_4arch3MmaINS6_ILi16ELi16ELi4EEELi32ESD_SF_SD_SS_fSS_NS12_13OpMultiplyAddEEENSB_ILi1ELi1EEEEEbEENSB_ILi0ELi0EEES1A_Li1EEENS_21NumericArrayConverterISD_SD_Li32ELNS_15FloatRoundStyleE2ENS8_6thread14UnaryTransform8IdentityEEES1H_bEENS_8epilogue11threadblock8EpilogueIS7_S19_Li1ENS1K_22PredicatedTileIteratorINS1K_26OutputTileOptimalThreadMapINS1K_15OutputTileShapeILi128ELi4ELi4ELi2ELi1EEENS1O_ILi1ELi2ELi2ELi1ELi4EEELi128ELi4ELi32EEEfLb0ESL_Lb0EEENS1J_4warp29FragmentIteratorVoltaTensorOpIS10_NS6_ILi32ELi32ELi4EEEfSS_EENS1T_25TileIteratorVoltaTensorOpIS10_S1V_fSS_EENS1K_18SharedLoadIteratorINS1R_18CompactedThreadMapEfLi8EEENS1J_6thread17LinearCombinationIfLi4EffLNS22_9ScaleType4KindE0ELS1D_2EfEENSB_ILi0ELi2EEELi1ELi1EEENS4_30GemmIdentityThreadblockSwizzleILi1EEELb0EEEEEvNT_6ParamsE:
	.zero		720


//--------------------- .text._ZN7cutlass9reference6device6kernel4GemmINS_9TensorRefINS_6half_tENS_6layout11ColumnMajorEEENS4_IS5_NS6_8RowMajorEEENS4_IfS9_EEffNS_11MatrixShapeILi4ELi4EEENS_12multiply_addIfffEENS_16NumericConverterIffLNS_15FloatRoundStyleE2EEEEEvNS_4gemm9GemmCoordET2_T_T0_SL_T1_SO_T3_ --------------------------
	.section	.text._ZN7cutlass9reference6device6kernel4GemmINS_9TensorRefINS_6half_tENS_6layout11ColumnMajorEEENS4_IS5_NS6_8RowMajorEEENS4_IfS9_EEffNS_11MatrixShapeILi4ELi4EEENS_12multiply_addIfffEENS_16NumericConverterIffLNS_15FloatRoundStyleE2EEEEEvNS_4gemm9GemmCoordET2_T_T0_SL_T1_SO_T3_,"ax",@progbits
	.sectioninfo	@"SHI_REGISTERS=48"
	.align	128
        .global         _ZN7cutlass9reference6device6kernel4GemmINS_9TensorRefINS_6half_tENS_6layout11ColumnMajorEEENS4_IS5_NS6_8RowMajorEEENS4_IfS9_EEffNS_11MatrixShapeILi4ELi4EEENS_12multiply_addIfffEENS_16NumericConverterIffLNS_15FloatRoundStyleE2EEEEEvNS_4gemm9GemmCoordET2_T_T0_SL_T1_SO_T3_
        .type           _ZN7cutlass9reference6device6kernel4GemmINS_9TensorRefINS_6half_tENS_6layout11ColumnMajorEEENS4_IS5_NS6_8RowMajorEEENS4_IfS9_EEffNS_11MatrixShapeILi4ELi4EEENS_12multiply_addIfffEENS_16NumericConverterIffLNS_15FloatRoundStyleE2EEEEEvNS_4gemm9GemmCoordET2_T_T0_SL_T1_SO_T3_,@function
        .size           _ZN7cutlass9reference6device6kernel4GemmINS_9TensorRefINS_6half_tENS_6layout11ColumnMajorEEENS4_IS5_NS6_8RowMajorEEENS4_IfS9_EEffNS_11MatrixShapeILi4ELi4EEENS_12multiply_addIfffEENS_16NumericConverterIffLNS_15FloatRoundStyleE2EEEEEvNS_4gemm9GemmCoordET2_T_T0_SL_T1_SO_T3_,(.L_x_36 - _ZN7cutlass9reference6device6kernel4GemmINS_9TensorRefINS_6half_tENS_6layout11ColumnMajorEEENS4_IS5_NS6_8RowMajorEEENS4_IfS9_EEffNS_11MatrixShapeILi4ELi4EEENS_12multiply_addIfffEENS_16NumericConverterIffLNS_15FloatRoundStyleE2EEEEEvNS_4gemm9GemmCoordET2_T_T0_SL_T1_SO_T3_)
        .other          _ZN7cutlass9reference6device6kernel4GemmINS_9TensorRefINS_6half_tENS_6layout11ColumnMajorEEENS4_IS5_NS6_8RowMajorEEENS4_IfS9_EEffNS_11MatrixShapeILi4ELi4EEENS_12multiply_addIfffEENS_16NumericConverterIffLNS_15FloatRoundStyleE2EEEEEvNS_4gemm9GemmCoordET2_T_T0_SL_T1_SO_T3_,@"STO_CUDA_ENTRY STV_DEFAULT"
_ZN7cutlass9reference6device6kernel4GemmINS_9TensorRefINS_6half_tENS_6layout11ColumnMajorEEENS4_IS5_NS6_8RowMajorEEENS4_IfS9_EEffNS_11MatrixShapeILi4ELi4EEENS_12multiply_addIfffEENS_16NumericConverterIffLNS_15FloatRoundStyleE2EEEEEvNS_4gemm9GemmCoordET2_T_T0_SL_T1_SO_T3_:
.text._ZN7cutlass9reference6device6kernel4GemmINS_9TensorRefINS_6half_tENS_6layout11ColumnMajorEEENS4_IS5_NS6_8RowMajorEEENS4_IfS9_EEffNS_11MatrixShapeILi4ELi4EEENS_12multiply_addIfffEENS_16NumericConverterIffLNS_15FloatRoundStyleE2EEEEEvNS_4gemm9GemmCoordET2_T_T0_SL_T1_SO_T3_:
[----:B------:R-:W-:Y:S02]  /*0000*/  MOV R1, c[0x0][0x28] ;  /* 0x00000a0000017a02 */ /* 0x000fe40000000f00 */
[----:B------:R-:W0:Y:S01]  /*0010*/  S2R R2, SR_TID.X ;  /* 0x0000000000027919 */ /* 0x000e220000002100 */
[----:B------:R-:W-:Y:S01]  /*0020*/  MOV R0, c[0x0][0x168] ;  /* 0x00005a0000007a02 */ /* 0x000fe20000000f00 */
[----:B------:R-:W-:Y:S01]  /*0030*/  IMAD.MOV.U32 R15, RZ, RZ, c[0x0][0x1b8] ;  /* 0x00006e00ff0f7624 */ /* 0x000fe200078e00ff */
[----:B------:R-:W-:Y:S01]  /*0040*/  MOV R16, c[0x0][0x1b8] ;  /* 0x00006e0000107a02 */ /* 0x000fe20000000f00 */
[----:B------:R-:W0:Y:S01]  /*0050*/  S2R R39, SR_CTAID.X ;  /* 0x0000000000277919 */ /* 0x000e220000002500 */
[----:B------:R-:W-:Y:S01]  /*0060*/  ISETP.GE.AND P0, PT, R0, 0x1, PT ;  /* 0x000000010000780c */ /* 0x000fe20003f06270 */
[----:B------:R-:W-:Y:S01]  /*0070*/  IMAD.MOV.U32 R13, RZ, RZ, c[0x0][0x1b8] ;  /* 0x00006e00ff0d7624 */ /* 0x000fe200078e00ff */
[----:B------:R-:W-:Y:S01]  /*0080*/  MOV R14, c[0x0][0x1b8] ;  /* 0x00006e00000e7a02 */ /* 0x000fe20000000f00 */
[----:B------:R-:W1:Y:S01]  /*0090*/  S2R R3, SR_CTAID.Y ;  /* 0x0000000000037919 */ /* 0x000e620000002600 */
[----:B------:R-:W-:Y:S01]  /*00a0*/  MOV R12, c[0x0][0x1b8] ;  /* 0x00006e00000c7a02 */ /* 0x000fe20000000f00 */
[----:B------:R-:W-:Y:S01]  /*00b0*/  IMAD.MOV.U32 R11, RZ, RZ, c[0x0][0x1b8] ;  /* 0x00006e00ff0b7624 */ /* 0x000fe200078e00ff */
[----:B------:R-:W-:Y:S01]  /*00c0*/  MOV R10, c[0x0][0x1b8] ;  /* 0x00006e00000a7a02 */ /* 0x000fe20000000f00 */
[----:B------:R-:W1:Y:S01]  /*00d0*/  S2R R40, SR_TID.Y ;  /* 0x0000000000287919 */ /* 0x000e620000002200 */
[----:B------:R-:W-:Y:S01]  /*00e0*/  IMAD.MOV.U32 R9, RZ, RZ, c[0x0][0x1b8] ;  /* 0x00006e00ff097624 */ /* 0x000fe200078e00ff */
[----:B------:R-:W-:Y:S01]  /*00f0*/  MOV R8, c[0x0][0x1b8] ;  /* 0x00006e0000087a02 */ /* 0x000fe20000000f00 */
[----:B------:R-:W-:Y:S01]  /*0100*/  IMAD.MOV.U32 R7, RZ, RZ, c[0x0][0x1b8] ;  /* 0x00006e00ff077624 */ /* 0x000fe200078e00ff */
[----:B------:R-:W-:Y:S01]  /*0110*/  MOV R6, c[0x0][0x1b8] ;  /* 0x00006e0000067a02 */ /* 0x000fe20000000f00 */
[----:B------:R-:W-:Y:S01]  /*0120*/  IMAD.MOV.U32 R5, RZ, RZ, c[0x0][0x1b8] ;  /* 0x00006e00ff057624 */ /* 0x000fe200078e00ff */
[----:B------:R-:W-:Y:S01]  /*0130*/  MOV R4, c[0x0][0x1b8] ;  /* 0x00006e0000047a02 */ /* 0x000fe20000000f00 */
[----:B------:R-:W-:-:S02]  /*0140*/  IMAD.MOV.U32 R0, RZ, RZ, c[0x0][0x1b8] ;  /* 0x00006e00ff007624 */ /* 0x000fc400078e00ff */
[----:B0-----:R-:W-:Y:S01]  /*0150*/  IMAD R39, R39, c[0x0][0x0], R2 ;  /* 0x0000000027277a24 */ /* 0x001fe200078e0202 */
[----:B------:R-:W-:-:S04]  /*0160*/  MOV R2, c[0x0][0x1b8] ;  /* 0x00006e0000027a02 */ /* 0x000fc80000000f00 */
[----:B------:R-:W-:Y:S01]  /*0170*/  SHF.L.U32 R39, R39, 0x2, RZ ;  /* 0x0000000227277819 */ /* 0x000fe200000006ff */
[----:B-1----:R-:W-:Y:S02]  /*0180*/  IMAD R40, R3, c[0x0][0x4], R40 ;  /* 0x0000010003287a24 */ /* 0x002fe400078e0228 */
[----:B------:R-:W-:Y:S02]  /*0190*/  IMAD.MOV.U32 R3, RZ, RZ, c[0x0][0x1b8] ;  /* 0x00006e00ff037624 */ /* 0x000fe400078e00ff */
[----:B------:R-:W-:Y:S01]  /*01a0*/  IMAD.SHL.U32 R40, R40, 0x4, RZ ;  /* 0x0000000428287824 */ /* 0x000fe200078e00ff */
[----:B------:R-:W-:Y:S05]  /*01b0*/  @!P0 BRA `(.L_x_0) ;  /* 0x000005c000008947 */ /* 0x000fea0003800000 */
[C---:B------:R-:W-:Y:S01]  /*01c0*/  IADD3 R2, R39.reuse, 0x2, RZ ;  /* 0x0000000227027810 */ /* 0x040fe20007ffe0ff */
[----:B------:R-:W-:Y:S01]  /*01d0*/  IMAD.MOV.U32 R34, RZ, RZ, 0x2 ;  /* 0x00000002ff227424 */ /* 0x000fe200078e00ff */
[C---:B------:R-:W-:Y:S01]  /*01e0*/  IADD3 R0, R39.reuse, 0x3, RZ ;  /* 0x0000000327007810 */ /* 0x040fe20007ffe0ff */
[----:B------:R-:W-:Y:S01]  /*01f0*/  UMOV UR8, 0x1 ;  /* 0x0000000100087882 */ /* 0x000fe20000000000 */
[----:B------:R-:W-:Y:S01]  /*0200*/  ISETP.GE.AND P5, PT, R2, c[0x0][0x160], PT ;  /* 0x0000580002007a0c */ /* 0x000fe20003fa6270 */
[----:B------:R-:W-:Y:S01]  /*0210*/  ULDC.64 UR4, c[0x0][0x188] ;  /* 0x0000620000047ab9 */ /* 0x000fe20000000a00 */
[----:B------:R-:W-:Y:S01]  /*0220*/  ISETP.GE.AND P4, PT, R0, c[0x0][0x160], PT ;  /* 0x0000580000007a0c */ /* 0x000fe20003f86270 */
[----:B------:R-:W-:Y:S01]  /*0230*/  USHF.L.U64.HI UR6, UR4, UR8, UR5 ;  /* 0x0000000804067299 */ /* 0x000fe20008010205 */
[----:B------:R-:W-:Y:S01]  /*0240*/  IADD3 R37, R39, 0x1, RZ ;  /* 0x0000000127257810 */ /* 0x000fe20007ffe0ff */
[----:B------:R-:W-:Y:S01]  /*0250*/  USHF.L.U32 UR7, UR4, 0x1, URZ ;  /* 0x0000000104077899 */ /* 0x000fe2000800063f */
[C---:B------:R-:W-:Y:S01]  /*0260*/  IADD3 R2, R40.reuse, 0x2, RZ ;  /* 0x0000000228027810 */ /* 0x040fe20007ffe0ff */
[----:B------:R-:W-:Y:S01]  /*0270*/  IMAD.MOV.U32 R38, RZ, RZ, RZ ;  /* 0x000000ffff267224 */ /* 0x000fe200078e00ff */
[C---:B------:R-:W-:Y:S01]  /*0280*/  IADD3 R0, R40.reuse, 0x3, RZ ;  /* 0x0000000328007810 */ /* 0x040fe20007ffe0ff */
[-C--:B------:R-:W-:Y:S01]  /*0290*/  IMAD.WIDE R32, R37, R34.reuse, c[0x0][0x170] ;  /* 0x00005c0025207625 */ /* 0x080fe200078e0222 */
[----:B------:R-:W-:Y:S01]  /*02a0*/  IADD3 R36, R40, 0x1, RZ ;  /* 0x0000000128247810 */ /* 0x000fe20007ffe0ff */
[----:B------:R-:W-:Y:S01]  /*02b0*/  ULDC.64 UR4, c[0x0][0x178] ;  /* 0x00005e0000047ab9 */ /* 0x000fe20000000a00 */
[----:B------:R-:W-:Y:S01]  /*02c0*/  ISETP.GE.AND P2, PT, R2, c[0x0][0x164], PT ;  /* 0x0000590002007a0c */ /* 0x000fe20003f46270 */
[----:B------:R-:W-:Y:S01]  /*02d0*/  IMAD.WIDE R34, R39, R34, c[0x0][0x170] ;  /* 0x00005c0027227625 */ /* 0x000fe200078e0222 */
[----:B------:R-:W-:Y:S01]  /*02e0*/  ISETP.GE.AND P1, PT, R0, c[0x0][0x164], PT ;  /* 0x0000590000007a0c */ /* 0x000fe20003f26270 */
[----:B------:R-:W-:Y:S01]  /*02f0*/  USHF.L.U64.HI UR8, UR4, UR8, UR5 ;  /* 0x0000000804087299 */ /* 0x000fe20008010205 */
[----:B------:R-:W-:Y:S01]  /*0300*/  PRMT R31, RZ, 0x7610, R31 ;  /* 0x00007610ff1f7816 */ /* 0x000fe2000000001f */
[----:B------:R-:W-:Y:S01]  /*0310*/  IMAD.MOV.U32 R15, RZ, RZ, c[0x0][0x1b8] ;  /* 0x00006e00ff0f7624 */ /* 0x000fe200078e00ff */
        /* <DEDUP_REMOVED lines=14> */
[----:B------:R-:W-:Y:S01]  /*0400*/  MOV R12, c[0x0][0x1b8] ;  /* 0x00006e00000c7a02 */ /* 0x000fe20000000f00 */
[----:B------:R-:W-:Y:S01]  /*0410*/  IMAD.MOV.U32 R5, RZ, RZ, c[0x0][0x1b8] ;  /* 0x00006e00ff057624 */ /* 0x000fe200078e00ff */
[----:B------:R-:W-:Y:S01]  /*0420*/  MOV R7, c[0x0][0x1b8] ;  /* 0x00006e0000077a02 */ /* 0x000fe20000000f00 */
[----:B------:R-:W-:Y:S01]  /*0430*/  IMAD.MOV.U32 R4, RZ, RZ, c[0x0][0x1b8] ;  /* 0x00006e00ff047624 */ /* 0x000fe200078e00ff */
[----:B------:R-:W-:Y:S01]  /*0440*/  MOV R3, c[0x0][0x1b8] ;  /* 0x00006e0000037a02 */ /* 0x000fe20000000f00 */
[----:B------:R-:W-:Y:S01]  /*0450*/  IMAD.MOV.U32 R2, RZ, RZ, c[0x0][0x1b8] ;  /* 0x00006e00ff027624 */ /* 0x000fe200078e00ff */
[----:B------:R-:W-:Y:S01]  /*0460*/  USHF.L.U32 UR9, UR4, 0x1, URZ ;  /* 0x0000000104097899 */ /* 0x000fe2000800063f */
[----:B------:R-:W-:-:S02]  /*0470*/  IMAD.MOV.U32 R0, RZ, RZ, c[0x0][0x1b8] ;  /* 0x00006e00ff007624 */ /* 0x000fc400078e00ff */
[----:B------:R-:W-:Y:S01]  /*0480*/  IMAD.WIDE R42, R40, 0x2, RZ ;  /* 0x00000002282a7825 */ /* 0x000fe200078e02ff */
[----:B------:R-:W-:-:S03]  /*0490*/  ULDC.64 UR4, c[0x0][0x180] ;  /* 0x0000600000047ab9 */ /* 0x000fc60000000a00 */
[----:B------:R-:W-:-:S04]  /*04a0*/  IMAD.WIDE R44, R36, 0x2, RZ ;  /* 0x00000002242c7825 */ /* 0x000fc800078e02ff */
.L_x_1:
[----:B------:R-:W-:Y:S01]  /*04b0*/  ISETP.GE.AND P3, PT, R40, c[0x0][0x164], PT ;  /* 0x0000590028007a0c */ /* 0x000fe20003f66270 */
[----:B------:R0:W2:Y:S01]  /*04c0*/  @!P5 LDG.E.U16.SYS R29, [R32+0x2] ;  /* 0x00000200201dd381 */ /* 0x0000a200001ee500 */
[----:B------:R-:W-:Y:S02]  /*04d0*/  ISETP.GE.AND P0, PT, R39, c[0x0][0x160], PT ;  /* 0x0000580027007a0c */ /* 0x000fe40003f06270 */
[----:B------:R-:W-:Y:S01]  /*04e0*/  ISETP.GE.AND P6, PT, R37, c[0x0][0x160], PT ;  /* 0x0000580025007a0c */ /* 0x000fe20003fc6270 */
[----:B------:R0:W3:Y:S01]  /*04f0*/  @!P4 LDG.E.U16.SYS R28, [R32+0x4] ;  /* 0x00000400201cc381 */ /* 0x0000e200001ee500 */
[----:B------:R-:W-:Y:S03]  /*0500*/  IADD3 R38, R38, 0x1, RZ ;  /* 0x0000000126267810 */ /* 0x000fe60007ffe0ff */
[----:B------:R-:W4:Y:S04]  /*0510*/  @!P2 LDG.E.U16.SYS R25, [R44.64+UR4+0x2] ;  /* 0x000002042c19a981 */ /* 0x000f28000c1ee500 */
[----:B------:R-:W5:Y:S01]  /*0520*/  @!P3 LDG.E.U16.SYS R27, [R42.64+UR4] ;  /* 0x000000042a1bb981 */ /* 0x000f62000c1ee500 */
[----:B------:R-:W-:Y:S03]  /*0530*/  ISETP.GE.AND P3, PT, R36, c[0x0][0x164], PT ;  /* 0x0000590024007a0c */ /* 0x000fe60003f66270 */
[----:B------:R1:W2:Y:S04]  /*0540*/  @!P0 LDG.E.U16.SYS R31, [R34] ;  /* 0x00000000221f8381 */ /* 0x0002a800001ee500 */
[----:B------:R0:W2:Y:S04]  /*0550*/  @!P6 LDG.E.U16.SYS R30, [R32] ;  /* 0x00000000201ee381 */ /* 0x0000a800001ee500 */
[----:B------:R-:W2:Y:S04]  /*0560*/  @!P1 LDG.E.U16.SYS R24, [R44.64+UR4+0x4] ;  /* 0x000004042c189981 */ /* 0x000ea8000c1ee500 */
[----:B------:R-:W2:Y:S01]  /*0570*/  @!P3 LDG.E.U16.SYS R26, [R44.64+UR4] ;  /* 0x000000042c1ab981 */ /* 0x000ea2000c1ee500 */
[----:B------:R-:W-:Y:S01]  /*0580*/  ISETP.GE.AND P3, PT, R38, c[0x0][0x168], PT ;  /* 0x00005a0026007a0c */ /* 0x000fe20003f66270 */
[----:B------:R-:W-:Y:S01]  /*0590*/  UIADD3 UR4, UP0, UR4, UR7, URZ ;  /* 0x0000000704047290 */ /* 0x000fe2000ff1e03f */
[----:B0-----:R-:W-:Y:S03]  /*05a0*/  IADD3 R32, P0, R32, UR9, RZ ;  /* 0x0000000920207c10 */ /* 0x001fe6000ff1e0ff */
[----:B------:R-:W-:Y:S01]  /*05b0*/  UIADD3.X UR5, UR5, UR6, URZ, UP0, !UPT ;  /* 0x0000000605057290 */ /* 0x000fe200087fe43f */
[----:B------:R-:W-:Y:S02]  /*05c0*/  IADD3.X R33, R33, UR8, RZ, P0, !PT ;  /* 0x0000000821217c10 */ /* 0x000fe400087fe4ff */
[----:B-1----:R-:W-:Y:S04]  /*05d0*/  IADD3 R34, P0, R34, UR9, RZ ;  /* 0x0000000922227c10 */ /* 0x002fe8000ff1e0ff */
[----:B------:R-:W-:Y:S01]  /*05e0*/  IADD3.X R35, R35, UR8, RZ, P0, !PT ;  /* 0x0000000823237c10 */ /* 0x000fe200087fe4ff */
[----:B--2---:R-:W-:Y:S02]  /*05f0*/  HADD2.F32 R22, R26.H0_H0, -RZ.H0_H0 ;  /* 0xa00000ff1a167230 */ /* 0x004fe40000004800 */
[----:B-----5:R-:W-:Y:S02]  /*0600*/  HADD2.F32 R17, R27.H0_H0, -RZ.H0_H0 ;  /* 0xa00000ff1b117230 */ /* 0x020fe40000004800 */
[----:B------:R-:W-:Y:S02]  /*0610*/  HADD2.F32 R18, R31.H0_H0, -RZ.H0_H0 ;  /* 0xa00000ff1f127230 */ /* 0x000fe40000004800 */
[----:B------:R-:W-:Y:S02]  /*0620*/  HADD2.F32 R19, R30.H0_H0, -RZ.H0_H0 ;  /* 0xa00000ff1e137230 */ /* 0x000fe40000004800 */
[----:B------:R-:W-:Y:S02]  /*0630*/  HADD2.F32 R20, R29.H0_H0, -RZ.H0_H0 ;  /* 0xa00000ff1d147230 */ /* 0x000fe40000004800 */
[----:B---3--:R-:W-:Y:S02]  /*0640*/  HADD2.F32 R21, R28.H0_H0, -RZ.H0_H0 ;  /* 0xa00000ff1c157230 */ /* 0x008fe40000004800 */
[----:B----4-:R-:W-:Y:S01]  /*0650*/  HADD2.F32 R23, R25.H0_H0, -RZ.H0_H0 ;  /* 0xa00000ff19177230 */ /* 0x010fe20000004800 */
[-C--:B------:R-:W-:Y:S02]  /*0660*/  FFMA R0, R18, R17.reuse, R0 ;  /* 0x0000001112007223 */ /* 0x080fe40000000000 */
[-C--:B------:R-:W-:Y:S02]  /*0670*/  FFMA R2, R19, R17.reuse, R2 ;  /* 0x0000001113027223 */ /* 0x080fe40000000002 */
[-C--:B------:R-:W-:Y:S02]  /*0680*/  FFMA R3, R20, R17.reuse, R3 ;  /* 0x0000001114037223 */ /* 0x080fe40000000003 */
[----:B------:R-:W-:Y:S02]  /*0690*/  FFMA R4, R21, R17, R4 ;  /* 0x0000001115047223 */ /* 0x000fe40000000004 */
[-C--:B------:R-:W-:Y:S01]  /*06a0*/  FFMA R5, R18, R22.reuse, R5 ;  /* 0x0000001612057223 */ /* 0x080fe20000000005 */
[----:B------:R-:W-:Y:S01]  /*06b0*/  HADD2.F32 R17, R24.H0_H0, -RZ.H0_H0 ;  /* 0xa00000ff18117230 */ /* 0x000fe20000004800 */
[-C--:B------:R-:W-:Y:S02]  /*06c0*/  FFMA R6, R19, R22.reuse, R6 ;  /* 0x0000001613067223 */ /* 0x080fe40000000006 */
[-C--:B------:R-:W-:Y:S02]  /*06d0*/  FFMA R7, R20, R22.reuse, R7 ;  /* 0x0000001614077223 */ /* 0x080fe40000000007 */
[----:B------:R-:W-:Y:S02]  /*06e0*/  FFMA R8, R21, R22, R8 ;  /* 0x0000001615087223 */ /* 0x000fe40000000008 */
[-C--:B------:R-:W-:Y:S02]  /*06f0*/  FFMA R9, R18, R23.reuse, R9 ;  /* 0x0000001712097223 */ /* 0x080fe40000000009 */
[-C--:B------:R-:W-:Y:S02]  /*0700*/  FFMA R10, R19, R23.reuse, R10 ;  /* 0x00000017130a7223 */ /* 0x080fe4000000000a */
[-C--:B------:R-:W-:Y:S02]  /*0710*/  FFMA R11, R20, R23.reuse, R11 ;  /* 0x00000017140b7223 */ /* 0x080fe4000000000b */
[----:B------:R-:W-:Y:S02]  /*0720*/  FFMA R12, R21, R23, R12 ;  /* 0x00000017150c7223 */ /* 0x000fe4000000000c */
[-C--:B------:R-:W-:Y:S02]  /*0730*/  FFMA R13, R18, R17.reuse, R13 ;  /* 0x00000011120d7223 */ /* 0x080fe4000000000d */
[-C--:B------:R-:W-:Y:S02]  /*0740*/  FFMA R14, R19, R17.reuse, R14 ;  /* 0x00000011130e7223 */ /* 0x080fe4000000000e */
[-C--:B------:R-:W-:Y:S02]  /*0750*/  FFMA R15, R20, R17.reuse, R15 ;  /* 0x00000011140f7223 */ /* 0x080fe4000000000f */
[----:B------:R-:W-:Y:S01]  /*0760*/  FFMA R16, R21, R17, R16 ;  /* 0x0000001115107223 */ /* 0x000fe20000000010 */
[----:B------:R-:W-:-:S05]  /*0770*/  @!P3 BRA `(.L_x_1) ;  /* 0xfffffd300000b947 */ /* 0x000fca000383ffff */
.L_x_0:
[----:B------:R-:W-:Y:S01]  /*0780*/  ISETP.GE.AND P0, PT, R40, c[0x0][0x164], PT ;  /* 0x0000590028007a0c */ /* 0x000fe20003f06270 */
[----:B------:R-:W-:Y:S01]  /*0790*/  BMOV.32.CLEAR RZ, B0 ;  /* 0x0000000000ff7355 */ /* 0x000fe20000100000 */
[----:B------:R-:W-:Y:S02]  /*07a0*/  BSSY B0, `(.L_x_2) ;  /* 0x0000015000007945 */ /* 0x000fe40003800000 */
[----:B------:R-:W-:-:S12]  /*07b0*/  ISETP.GE.OR P1, PT, R39, c[0x0][0x160], P0 ;  /* 0x0000580027007a0c */ /* 0x000fd80000726670 */
[----:B------:R-:W-:Y:S05]  /*07c0*/  @P1 BRA `(.L_x_3) ;  /* 0x0000012000001947 */ /* 0x000fea0003800000 */
[----:B------:R-:W-:Y:S02]  /*07d0*/  SHF.R.S32.HI R18, RZ, 0x1f, R39 ;  /* 0x0000001fff127819 */ /* 0x000fe40000011427 */
[----:B------:R-:W-:-:S03]  /*07e0*/  SHF.R.S32.HI R41, RZ, 0x1f, R40 ;  /* 0x0000001fff297819 */ /* 0x000fc60000011428 */
[----:B------:R-:W-:-:S04]  /*07f0*/  IMAD R20, R18, c[0x0][0x1a0], RZ ;  /* 0x0000680012147a24 */ /* 0x000fc800078e02ff */
[C---:B------:R-:W-:Y:S02]  /*0800*/  IMAD R17, R39.reuse, c[0x0][0x1a4], R20 ;  /* 0x0000690027117a24 */ /* 0x040fe400078e0214 */
[----:B------:R-:W-:-:S05]  /*0810*/  IMAD.WIDE.U32 R20, R39, c[0x0][0x1a0], R40 ;  /* 0x0000680027147a25 */ /* 0x000fca00078e0028 */
[----:B------:R-:W-:Y:S02]  /*0820*/  IADD3 R17, R21, R17, RZ ;  /* 0x0000001115117210 */ /* 0x000fe40007ffe0ff */
[----:B------:R-:W-:-:S04]  /*0830*/  LEA R22, P1, R20, c[0x0][0x198], 0x2 ;  /* 0x0000660014167a11 */ /* 0x000fc800078210ff */
[----:B------:R-:W-:-:S08]  /*0840*/  LEA.HI.X R23, R20, c[0x0][0x19c], R17, 0x2, P1 ;  /* 0x0000670014177a11 */ /* 0x000fd000008f1411 */
[----:B------:R-:W2:Y:S01]  /*0850*/  LDG.E.SYS R19, [R22] ;  /* 0x0000000016137381 */ /* 0x000ea200001ee900 */
[----:B------:R-:W-:Y:S02]  /*0860*/  IMAD R18, R18, c[0x0][0x1b0], RZ ;  /* 0x00006c0012127a24 */ /* 0x000fe400078e02ff */
[----:B------:R-:W-:-:S04]  /*0870*/  IMAD.WIDE.U32 R20, R39, c[0x0][0x1b0], R40 ;  /* 0x00006c0027147a25 */ /* 0x000fc800078e0028 */
[----:B------:R-:W-:Y:S01]  /*0880*/  IMAD R17, R39, c[0x0][0x1b4], R18 ;  /* 0x00006d0027117a24 */ /* 0x000fe200078e0212 */
[----:B------:R-:W-:-:S04]  /*0890*/  LEA R18, P1, R20, c[0x0][0x1a8], 0x2 ;  /* 0x00006a0014127a11 */ /* 0x000fc800078210ff */
[----:B------:R-:W-:Y:S01]  /*08a0*/  IADD3 R17, R21, R17, RZ ;  /* 0x0000001115117210 */ /* 0x000fe20007ffe0ff */
[----:B--2---:R-:W-:-:S04]  /*08b0*/  FMUL R19, R19, c[0x0][0x190] ;  /* 0x0000640013137a20 */ /* 0x004fc80000400000 */
[----:B------:R-:W-:Y:S01]  /*08c0*/  FFMA R21, R0, c[0x0][0x16c], R19 ;  /* 0x00005b0000157a23 */ /* 0x000fe20000000013 */
[----:B------:R-:W-:-:S08]  /*08d0*/  LEA.HI.X R19, R20, c[0x0][0x1ac], R17, 0x2, P1 ;  /* 0x00006b0014137a11 */ /* 0x000fd000008f1411 */
[----:B------:R0:W-:Y:S02]  /*08e0*/  STG.E.SYS [R18], R21 ;  /* 0x0000001512007386 */ /* 0x0001e4000010e900 */
.L_x_3:
[----:B------:R-:W-:Y:S05]  /*08f0*/  BSYNC B0 ;  /* 0x0000000000007941 */ /* 0x000fea0003800000 */
.L_x_2:
[----:B------:R-:W-:Y:S01]  /*0900*/  IADD3 R0, R39, 0x1, RZ ;  /* 0x0000000127007810 */ /* 0x000fe20007ffe0ff */
[----:B------:R-:W-:Y:S01]  /*0910*/  BMOV.32.CLEAR RZ, B0 ;  /* 0x0000000000ff7355 */ /* 0x000fe20000100000 */
[----:B------:R-:W-:Y:S02]  /*0920*/  BSSY B0, `(.L_x_4) ;  /* 0x0000016000007945 */ /* 0x000fe40003800000 */
[----:B------:R-:W-:-:S12]  /*0930*/  ISETP.GE.OR P1, PT, R0, c[0x0][0x160], P0 ;  /* 0x0000580000007a0c */ /* 0x000fd80000726670 */
[----:B------:R-:W-:Y:S05]  /*0940*/  @P1 BRA `(.L_x_5) ;  /* 0x0000013000001947 */ /* 0x000fea0003800000 */
[----:B------:R-:W-:Y:S02]  /*0950*/  SHF.R.S32.HI R17, RZ, 0x1f, R0 ;  /* 0x0000001fff117819 */ /* 0x000fe40000011400 */
[----:B0-----:R-:W-:Y:S02]  /*0960*/  SHF.R.S32.HI R21, RZ, 0x1f, R40 ;  /* 0x0000001fff157819 */ /* 0x001fe40000011428 */
[----:B------:R-:W-:Y:S01]  /*0970*/  MOV R20, R40 ;  /* 0x0000002800147202 */ /* 0x000fe20000000f00 */
        /* <DEDUP_REMOVED lines=16> */
.L_x_5:
[----:B------:R-:W-:Y:S05]  /*0a80*/  BSYNC B0 ;  /* 0x0000000000007941 */ /* 0x000fea0003800000 */
.L_x_4:
[----:B------:R-:W-:Y:S01]  /*0a90*/  IADD3 R2, R39, 0x2, RZ ;  /* 0x0000000227027810 */ /* 0x000fe20007ffe0ff */
[----:B------:R-:W-:Y:S01]  /*0aa0*/  BMOV.32.CLEAR RZ, B0 ;  /* 0x0000000000ff7355 */ /* 0x000fe20000100000 */
[----:B------:R-:W-:Y:S02]  /*0ab0*/  BSSY B0, `(.L_x_6) ;  /* 0x0000016000007945 */ /* 0x000fe40003800000 */
[----:B------:R-:W-:-:S12]  /*0ac0*/  ISETP.GE.OR P1, PT, R2, c[0x0][0x160], P0 ;  /* 0x0000580002007a0c */ /* 0x000fd80000726670 */
[----:B------:R-:W-:Y:S05]  /*0ad0*/  @P1 BRA `(.L_x_7) ;  /* 0x0000013000001947 */ /* 0x000fea0003800000 */
[----:B------:R-:W-:Y:S02]  /*0ae0*/  SHF.R.S32.HI R17, RZ, 0x1f, R2 ;  /* 0x0000001fff117819 */ /* 0x000fe40000011402 */
[----:B------:R-:W-:Y:S02]  /*0af0*/  SHF.R.S32.HI R23, RZ, 0x1f, R40 ;  /* 0x0000001fff177819 */ /* 0x000fe40000011428 */
[----:B------:R-:W-:Y:S01]  /*0b00*/  MOV R22, R40 ;  /* 0x0000002800167202 */ /* 0x000fe20000000f00 */
[----:B0-----:R-:W-:-:S04]  /*0b10*/  IMAD R19, R17, c[0x0][0x1a0], RZ ;  /* 0x0000680011137a24 */ /* 0x001fc800078e02ff */
        /* <DEDUP_REMOVED lines=10> */
[----:B------:R-:W-:-:S04]  /*0bc0*/  IADD3 R17, R23, R17, RZ ;  /* 0x0000001117117210 */ /* 0x000fc80007ffe0ff */
[----:B------:R-:W-:Y:S01]  /*0bd0*/  LEA.HI.X R21, R22, c[0x0][0x1ac], R17, 0x2, P1 ;  /* 0x00006b0016157a11 */ /* 0x000fe200008f1411 */
[----:B--2---:R-:W-:-:S04]  /*0be0*/  FMUL R18, R18, c[0x0][0x190] ;  /* 0x0000640012127a20 */ /* 0x004fc80000400000 */
[----:B------:R-:W-:-:S08]  /*0bf0*/  FFMA R3, R3, c[0x0][0x16c], R18 ;  /* 0x00005b0003037a23 */ /* 0x000fd00000000012 */
[----:B------:R0:W-:Y:S02]  /*0c00*/  STG.E.SYS [R20], R3 ;  /* 0x0000000314007386 */ /* 0x0001e4000010e900 */
.L_x_7:
[----:B------:R-:W-:Y:S05]  /*0c10*/  BSYNC B0 ;  /* 0x0000000000007941 */ /* 0x000fea0003800000 */
.L_x_6:
[----:B0-----:R-:W-:Y:S01]  /*0c20*/  IADD3 R3, R39, 0x3, RZ ;  /* 0x0000000327037810 */ /* 0x001fe20007ffe0ff */
[----:B------:R-:W-:Y:S01]  /*0c30*/  BMOV.32.CLEAR RZ, B0 ;  /* 0x0000000000ff7355 */ /* 0x000fe20000100000 */
[----:B------:R-:W-:Y:S02]  /*0c40*/  BSSY B0, `(.L_x_8) ;  /* 0x0000016000007945 */ /* 0x000fe40003800000 */
[----:B------:R-:W-:-:S12]  /*0c50*/  ISETP.GE.OR P0, PT, R3, c[0x0][0x160], P0 ;  /* 0x0000580003007a0c */ /* 0x000fd80000706670 */
[----:B------:R-:W-:Y:S05]  /*0c60*/  @P0 BRA `(.L_x_9) ;  /* 0x0000013000000947 */ /* 0x000fea0003800000 */
[----:B------:R-:W-:Y:S02]  /*0c70*/  SHF.R.S32.HI R18, RZ, 0x1f, R3 ;  /* 0x0000001fff127819 */ /* 0x000fe40000011403 */
[----:B------:R-:W-:Y:S02]  /*0c80*/  SHF.R.S32.HI R21, RZ, 0x1f, R40 ;  /* 0x0000001fff157819 */ /* 0x000fe40000011428 */
        /* <DEDUP_REMOVED lines=17> */
.L_x_9:
[----:B------:R-:W-:Y:S05]  /*0da0*/  BSYNC B0 ;  /* 0x0000000000007941 */ /* 0x000fea0003800000 */
.L_x_8:
[----:B------:R-:W-:Y:S02]  /*0db0*/  SHF.R.S32.HI R4, RZ, 0x1f, R39 ;  /* 0x0000001fff047819 */ /* 0x000fe40000011427 */
[----:B0-----:R-:W-:-:S03]  /*0dc0*/  IADD3 R18, R40, 0x1, RZ ;  /* 0x0000000128127810 */ /* 0x001fc60007ffe0ff */
[----:B------:R-:W-:Y:S01]  /*0dd0*/  IMAD R20, R4, c[0x0][0x1a0], RZ ;  /* 0x0000680004147a24 */ /* 0x000fe200078e02ff */
[----:B------:R-:W-:Y:S02]  /*0de0*/  SHF.R.S32.HI R19, RZ, 0x1f, R18 ;  /* 0x0000001fff137819 */ /* 0x000fe40000011412 */
[----:B------:R-:W-:Y:S01]  /*0df0*/  ISETP.GE.AND P0, PT, R18, c[0x0][0x164], PT ;  /* 0x0000590012007a0c */ /* 0x000fe20003f06270 */
[C---:B------:R-:W-:Y:S02]  /*0e00*/  IMAD R17, R39.reuse, c[0x0][0x1a4], R20 ;  /* 0x0000690027117a24 */ /* 0x040fe400078e0214 */
[C---:B------:R-:W-:Y:S01]  /*0e10*/  IMAD.WIDE.U32 R20, R39.reuse, c[0x0][0x1a0], R18 ;  /* 0x0000680027147a25 */ /* 0x040fe200078e0012 */
[----:B------:R-:W-:-:S04]  /*0e20*/  ISETP.GE.OR P3, PT, R39, c[0x0][0x160], P0 ;  /* 0x0000580027007a0c */ /* 0x000fc80000766670 */
[----:B------:R-:W-:Y:S02]  /*0e30*/  IADD3 R17, R17, R21, RZ ;  /* 0x0000001511117210 */ /* 0x000fe40007ffe0ff */
[----:B------:R-:W-:-:S04]  /*0e40*/  LEA R26, P1, R20, c[0x0][0x198], 0x2 ;  /* 0x00006600141a7a11 */ /* 0x000fc800078210ff */
[----:B------:R-:W-:-:S08]  /*0e50*/  LEA.HI.X R27, R20, c[0x0][0x19c], R17, 0x2, P1 ;  /* 0x00006700141b7a11 */ /* 0x000fd000008f1411 */
[----:B------:R-:W2:Y:S01]  /*0e60*/  @!P3 LDG.E.SYS R24, [R26] ;  /* 0x000000001a18b381 */ /* 0x000ea200001ee900 */
[----:B------:R-:W-:Y:S01]  /*0e70*/  SHF.R.S32.HI R17, RZ, 0x1f, R0 ;  /* 0x0000001fff117819 */ /* 0x000fe20000011400 */
[----:B------:R-:W-:Y:S01]  /*0e80*/  IMAD R4, R4, c[0x0][0x1b0], RZ ;  /* 0x00006c0004047a24 */ /* 0x000fe200078e02ff */
[----:B------:R-:W-:Y:S01]  /*0e90*/  ISETP.GE.OR P4, PT, R0, c[0x0][0x160], P0 ;  /* 0x0000580000007a0c */ /* 0x000fe20000786670 */
[----:B------:R-:W-:-:S04]  /*0ea0*/  IMAD.WIDE.U32 R30, R39, c[0x0][0x1b0], R18 ;  /* 0x00006c00271e7a25 */ /* 0x000fc800078e0012 */
[----:B------:R-:W-:Y:S01]  /*0eb0*/  IMAD R21, R17, c[0x0][0x1a0], RZ ;  /* 0x0000680011157a24 */ /* 0x000fe200078e02ff */
[----:B------:R-:W-:Y:S01]  /*0ec0*/  LEA R22, P2, R30, c[0x0][0x1a8], 0x2 ;  /* 0x00006a001e167a11 */ /* 0x000fe200078410ff */
[----:B------:R-:W-:Y:S02]  /*0ed0*/  IMAD R23, R39, c[0x0][0x1b4], R4 ;  /* 0x00006d0027177a24 */ /* 0x000fe400078e0204 */
[C---:B------:R-:W-:Y:S02]  /*0ee0*/  IMAD R21, R0.reuse, c[0x0][0x1a4], R21 ;  /* 0x0000690000157a24 */ /* 0x040fe400078e0215 */
[----:B------:R-:W-:-:S04]  /*0ef0*/  IMAD.WIDE.U32 R28, R0, c[0x0][0x1a0], R18 ;  /* 0x00006800001c7a25 */ /* 0x000fc800078e0012 */
[----:B------:R-:W-:Y:S01]  /*0f00*/  IMAD.IADD R4, R23, 0x1, R31 ;  /* 0x0000000117047824 */ /* 0x000fe200078e021f */
[----:B------:R-:W-:Y:S02]  /*0f10*/  IADD3 R21, R21, R29, RZ ;  /* 0x0000001d15157210 */ /* 0x000fe40007ffe0ff */
[----:B------:R-:W-:Y:S02]  /*0f20*/  LEA R20, P1, R28, c[0x0][0x198], 0x2 ;  /* 0x000066001c147a11 */ /* 0x000fe400078210ff */
[----:B------:R-:W-:Y:S02]  /*0f30*/  LEA.HI.X R23, R30, c[0x0][0x1ac], R4, 0x2, P2 ;  /* 0x00006b001e177a11 */ /* 0x000fe400010f1404 */
[----:B------:R-:W-:Y:S01]  /*0f40*/  LEA.HI.X R21, R28, c[0x0][0x19c], R21, 0x2, P1 ;  /* 0x000067001c157a11 */ /* 0x000fe200008f1415 */
[----:B--2---:R-:W-:-:S04]  /*0f50*/  @!P3 FMUL R24, R24, c[0x0][0x190] ;  /* 0x000064001818ba20 */ /* 0x004fc80000400000 */
[----:B------:R-:W-:-:S08]  /*0f60*/  @!P3 FFMA R29, R5, c[0x0][0x16c], R24 ;  /* 0x00005b00051dba23 */ /* 0x000fd00000000018 */
[----:B------:R0:W-:Y:S04]  /*0f70*/  @!P3 STG.E.SYS [R22], R29 ;  /* 0x0000001d1600b386 */ /* 0x0001e8000010e900 */
        /* <DEDUP_REMOVED lines=14> */
[----:B0-----:R-:W-:Y:S01]  /*1060*/  LEA.HI.X R29, R32, c[0x0][0x19c], R17, 0x2, P1 ;  /* 0x00006700201d7a11 */ /* 0x001fe200008f1411 */
        /* <DEDUP_REMOVED lines=22> */
[----:B------:R-:W-:Y:S01]  /*11d0*/  IMAD R6, R5, c[0x0][0x1b0], RZ ;  /* 0x00006c0005067a24 */ /* 0x000fe200078e02ff */
[----:B------:R-:W-:Y:S01]  /*11e0*/  BMOV.32.CLEAR RZ, B0 ;  /* 0x0000000000ff7355 */ /* 0x000fe20000100000 */
[C---:B------:R-:W-:Y:S02]  /*11f0*/  IMAD.WIDE.U32 R32, R3.reuse, c[0x0][0x1b0], R18 ;  /* 0x00006c0003207a25 */ /* 0x040fe400078e0012 */
[----:B------:R-:W-:Y:S03]  /*1200*/  BSSY B0, `(.L_x_10) ;  /* 0x0000010000007945 */ /* 0x000fe60003800000 */
[----:B------:R-:W-:Y:S01]  /*1210*/  IMAD R5, R3, c[0x0][0x1b4], R6 ;  /* 0x00006d0003057a24 */ /* 0x000fe200078e0206 */
[----:B------:R-:W-:-:S04]  /*1220*/  LEA R18, P0, R32, c[0x0][0x1a8], 0x2 ;  /* 0x00006a0020127a11 */ /* 0x000fc800078010ff */
[----:B------:R-:W-:-:S04]  /*1230*/  IADD3 R5, R5, R33, RZ ;  /* 0x0000002105057210 */ /* 0x000fc80007ffe0ff */
[----:B------:R-:W-:Y:S01]  /*1240*/  LEA.HI.X R19, R32, c[0x0][0x1ac], R5, 0x2, P0 ;  /* 0x00006b0020137a11 */ /* 0x000fe200000f1405 */
[----:B--2---:R-:W-:Y:S01]  /*1250*/  @!P2 FMUL R7, R4, c[0x0][0x190] ;  /* 0x000064000407aa20 */ /* 0x004fe20000400000 */
[----:B------:R-:W-:-:S03]  /*1260*/  IADD3 R4, R40, 0x2, RZ ;  /* 0x0000000228047810 */ /* 0x000fc60007ffe0ff */
[----:B------:R-:W-:Y:S01]  /*1270*/  @!P2 FFMA R7, R8, c[0x0][0x16c], R7 ;  /* 0x00005b000807aa23 */ /* 0x000fe20000000007 */
[----:B------:R-:W-:-:S04]  /*1280*/  ISETP.GE.AND P0, PT, R4, c[0x0][0x164], PT ;  /* 0x0000590004007a0c */ /* 0x000fc80003f06270 */
[----:B------:R-:W-:-:S03]  /*1290*/  ISETP.GE.OR P1, PT, R39, c[0x0][0x160], P0 ;  /* 0x0000580027007a0c */ /* 0x000fc60000726670 */
[----:B------:R0:W-:Y:S09]  /*12a0*/  @!P2 STG.E.SYS [R18], R7 ;  /* 0x000000071200a386 */ /* 0x0001f2000010e900 */
[----:B------:R-:W-:Y:S05]  /*12b0*/  @P1 BRA `(.L_x_11) ;  /* 0x0000004000001947 */ /* 0x000fea0003800000 */
[----:B------:R-:W2:Y:S02]  /*12c0*/  LDG.E.SYS R4, [R26+0x4] ;  /* 0x000004001a047381 */ /* 0x000ea400001ee900 */
[----:B--2---:R-:W-:-:S04]  /*12d0*/  FMUL R4, R4, c[0x0][0x190] ;  /* 0x0000640004047a20 */ /* 0x004fc80000400000 */
[----:B------:R-:W-:-:S08]  /*12e0*/  FFMA R9, R9, c[0x0][0x16c], R4 ;  /* 0x00005b0009097a23 */ /* 0x000fd00000000004 */
[----:B------:R1:W-:Y:S02]  /*12f0*/  STG.E.SYS [R22+0x4], R9 ;  /* 0x0000040916007386 */ /* 0x0003e4000010e900 */
.L_x_11:
[----:B------:R-:W-:Y:S05]  /*1300*/  BSYNC B0 ;  /* 0x0000000000007941 */ /* 0x000fea0003800000 */
.L_x_10:
[----:B------:R-:W-:Y:S01]  /*1310*/  ISETP.GE.OR P1, PT, R0, c[0x0][0x160], P0 ;  /* 0x0000580000007a0c */ /* 0x000fe20000726670 */
[----:B------:R-:W-:Y:S01]  /*1320*/  BMOV.32.CLEAR RZ, B0 ;  /* 0x0000000000ff7355 */ /* 0x000fe20000100000 */
[----:B------:R-:W-:Y:S10]  /*1330*/  BSSY B0, `(.L_x_12) ;  /* 0x0000006000007945 */ /* 0x000ff40003800000 */
[----:B------:R-:W-:Y:S05]  /*1340*/  @P1 BRA `(.L_x_13) ;  /* 0x0000004000001947 */ /* 0x000fea0003800000 */
[----:B------:R-:W2:Y:S02]  /*1350*/  LDG.E.SYS R5, [R20+0x4] ;  /* 0x0000040014057381 */ /* 0x000ea400001ee900 */
[----:B--2---:R-:W-:-:S04]  /*1360*/  FMUL R5, R5, c[0x0][0x190] ;  /* 0x0000640005057a20 */ /* 0x004fc80000400000 */
[----:B------:R-:W-:-:S08]  /*1370*/  FFMA R5, R10, c[0x0][0x16c], R5 ;  /* 0x00005b000a057a23 */ /* 0x000fd00000000005 */
[----:B------:R2:W-:Y:S02]  /*1380*/  STG.E.SYS [R30+0x4], R5 ;  /* 0x000004051e007386 */ /* 0x0005e4000010e900 */
.L_x_13:
[----:B------:R-:W-:Y:S05]  /*1390*/  BSYNC B0 ;  /* 0x0000000000007941 */ /* 0x000fea0003800000 */
.L_x_12:
[----:B------:R-:W-:Y:S01]  /*13a0*/  ISETP.GE.OR P1, PT, R2, c[0x0][0x160], P0 ;  /* 0x0000580002007a0c */ /* 0x000fe20000726670 */
[----:B------:R-:W-:Y:S01]  /*13b0*/  BMOV.32.CLEAR RZ, B0 ;  /* 0x0000000000ff7355 */ /* 0x000fe20000100000 */
[----:B------:R-:W-:Y:S10]  /*13c0*/  BSSY B0, `(.L_x_14) ;  /* 0x0000006000007945 */ /* 0x000ff40003800000 */
[----:B------:R-:W-:Y:S05]  /*13d0*/  @P1 BRA `(.L_x_15) ;  /* 0x0000004000001947 */ /* 0x000fea0003800000 */
[----:B------:R-:W3:Y:S02]  /*13e0*/  LDG.E.SYS R4, [R28+0x4] ;  /* 0x000004001c047381 */ /* 0x000ee400001ee900 */
[----:B---3--:R-:W-:-:S04]  /*13f0*/  FMUL R4, R4, c[0x0][0x190] ;  /* 0x0000640004047a20 */ /* 0x008fc80000400000 */
[----:B------:R-:W-:-:S08]  /*1400*/  FFMA R11, R11, c[0x0][0x16c], R4 ;  /* 0x00005b000b0b7a23 */ /* 0x000fd00000000004 */
[----:B------:R3:W-:Y:S02]  /*1410*/  STG.E.SYS [R42+0x4], R11 ;  /* 0x0000040b2a007386 */ /* 0x0007e4000010e900 */
.L_x_15:
[----:B------:R-:W-:Y:S05]  /*1420*/  BSYNC B0 ;  /* 0x0000000000007941 */ /* 0x000fea0003800000 */
.L_x_14:
[----:B------:R-:W-:Y:S01]  /*1430*/  ISETP.GE.OR P0, PT, R3, c[0x0][0x160], P0 ;  /* 0x0000580003007a0c */ /* 0x000fe20000706670 */
[----:B------:R-:W-:Y:S01]  /*1440*/  BMOV.32.CLEAR RZ, B0 ;  /* 0x0000000000ff7355 */ /* 0x000fe20000100000 */
[----:B------:R-:W-:Y:S10]  /*1450*/  BSSY B0, `(.L_x_16) ;  /* 0x0000006000007945 */ /* 0x000ff40003800000 */
[----:B------:R-:W-:Y:S05]  /*1460*/  @P0 BRA `(.L_x_17) ;  /* 0x0000004000000947 */ /* 0x000fea0003800000 */
[----:B--2---:R-:W2:Y:S02]  /*1470*/  LDG.E.SYS R5, [R36+0x4] ;  /* 0x0000040024057381 */ /* 0x004ea400001ee900 */
[----:B--2---:R-:W-:-:S04]  /*1480*/  FMUL R5, R5, c[0x0][0x190] ;  /* 0x0000640005057a20 */ /* 0x004fc80000400000 */
[----:B------:R-:W-:-:S08]  /*1490*/  FFMA R5, R12, c[0x0][0x16c], R5 ;  /* 0x00005b000c057a23 */ /* 0x000fd00000000005 */
[----:B------:R2:W-:Y:S02]  /*14a0*/  STG.E.SYS [R18+0x4], R5 ;  /* 0x0000040512007386 */ /* 0x0005e4000010e900 */
.L_x_17:
[----:B------:R-:W-:Y:S05]  /*14b0*/  BSYNC B0 ;  /* 0x0000000000007941 */ /* 0x000fea0003800000 */
.L_x_16:
[----:B------:R-:W-:Y:S01]  /*14c0*/  IADD3 R40, R40, 0x3, RZ ;  /* 0x0000000328287810 */ /* 0x000fe20007ffe0ff */
[----:B------:R-:W-:Y:S01]  /*14d0*/  BMOV.32.CLEAR RZ, B0 ;  /* 0x0000000000ff7355 */ /* 0x000fe20000100000 */
[----:B------:R-:W-:Y:S02]  /*14e0*/  BSSY B0, `(.L_x_18) ;  /* 0x0000008000007945 */ /* 0x000fe40003800000 */
[----:B------:R-:W-:-:S04]  /*14f0*/  ISETP.GE.AND P0, PT, R40, c[0x0][0x164], PT ;  /* 0x0000590028007a0c */ /* 0x000fc80003f06270 */
[----:B------:R-:W-:-:S12]  /*1500*/  ISETP.GE.OR P1, PT, R39, c[0x0][0x160], P0 ;  /* 0x0000580027007a0c */ /* 0x000fd80000726670 */
[----:B------:R-:W-:Y:S05]  /*1510*/  @P1 BRA `(.L_x_19) ;  /* 0x0000004000001947 */ /* 0x000fea0003800000 */
[----:B------:R-:W4:Y:S02]  /*1520*/  LDG.E.SYS R4, [R26+0x8] ;  /* 0x000008001a047381 */ /* 0x000f2400001ee900 */
[----:B----4-:R-:W-:-:S04]  /*1530*/  FMUL R4, R4, c[0x0][0x190] ;  /* 0x0000640004047a20 */ /* 0x010fc80000400000 */
[----:B------:R-:W-:-:S08]  /*1540*/  FFMA R13, R13, c[0x0][0x16c], R4 ;  /* 0x00005b000d0d7a23 */ /* 0x000fd00000000004 */
[----:B------:R4:W-:Y:S02]  /*1550*/  STG.E.SYS [R22+0x8], R13 ;  /* 0x0000080d16007386 */ /* 0x0009e4000010e900 */
.L_x_19:
[----:B------:R-:W-:Y:S05]  /*1560*/  BSYNC B0 ;  /* 0x0000000000007941 */ /* 0x000fea0003800000 */
.L_x_18:
        /* <DEDUP_REMOVED lines=8> */
.L_x_21:
[----:B------:R-:W-:Y:S05]  /*15f0*/  BSYNC B0 ;  /* 0x0000000000007941 */ /* 0x000fea0003800000 */
.L_x_20:
[----:B------:R-:W-:Y:S01]  /*1600*/  ISETP.GE.OR P1, PT, R2, c[0x0][0x160], P0 ;  /* 0x0000580002007a0c */ /* 0x000fe20000726670 */
[----:B------:R-:W-:Y:S01]  /*1610*/  BMOV.32.CLEAR RZ, B0 ;  /* 0x0000000000ff7355 */ /* 0x000fe20000100000 */
[----:B------:R-:W-:Y:S10]  /*1620*/  BSSY B0, `(.L_x_22) ;  /* 0x0000006000007945 */ /* 0x000ff40003800000 */
[----:B------:R-:W-:Y:S05]  /*1630*/  @P1 BRA `(.L_x_23) ;  /* 0x0000004000001947 */ /* 0x000fea0003800000 */
[----:B------:R-:W5:Y:S02]  /*1640*/  LDG.E.SYS R0, [R28+0x8] ;  /* 0x000008001c007381 */ /* 0x000f6400001ee900 */
[----:B-----5:R-:W-:-:S04]  /*1650*/  FMUL R0, R0, c[0x0][0x190] ;  /* 0x0000640000007a20 */ /* 0x020fc80000400000 */
[----:B------:R-:W-:-:S08]  /*1660*/  FFMA R15, R15, c[0x0][0x16c], R0 ;  /* 0x00005b000f0f7a23 */ /* 0x000fd00000000000 */
[----:B------:R0:W-:Y:S02]  /*1670*/  STG.E.SYS [R42+0x8], R15 ;  /* 0x0000080f2a007386 */ /* 0x0001e4000010e900 */
.L_x_23:
[----:B------:R-:W-:Y:S05]  /*1680*/  BSYNC B0 ;  /* 0x0000000000007941 */ /* 0x000fea0003800000 */
.L_x_22:
[----:B------:R-:W-:-:S12]  /*1690*/  ISETP.GE.OR P0, PT, R3, c[0x0][0x160], P0 ;  /* 0x0000580003007a0c */ /* 0x000fd80000706670 */
[----:B------:R-:W-:Y:S05]  /*16a0*/  @P0 EXIT ;  /* 0x000000000000094d */ /* 0x000fea0003800000 */
[----:B------:R-:W5:Y:S02]  /*16b0*/  LDG.E.SYS R3, [R36+0x8] ;  /* 0x0000080024037381 */ /* 0x000f6400001ee900 */
[----:B-----5:R-:W-:-:S04]  /*16c0*/  FMUL R3, R3, c[0x0][0x190] ;  /* 0x0000640003037a20 */ /* 0x020fc80000400000 */
[----:B------:R-:W-:-:S08]  /*16d0*/  FFMA R3, R16, c[0x0][0x16c], R3 ;  /* 0x00005b0010037a23 */ /* 0x000fd00000000003 */
[----:B------:R-:W-:Y:S01]  /*16e0*/  STG.E.SYS [R18+0x8], R3 ;  /* 0x0000080312007386 */ /* 0x000fe2000010e900 */
[----:B------:R-:W-:Y:S05]  /*16f0*/  EXIT ;  /* 0x000000000000794d */ /* 0x000fea0003800000 */
.L_x_24:
[----:B------:R-:W-:-:S00]  /*1700*/  BRA `(.L_x_24) ;  /* 0xfffffff000007947 */ /* 0x000fc0000383ffff */
[----:B------:R-:W-:-:S00]  /*1710*/  NOP ;  /* 0x0000000000007918 */ /* 0x000fc00000000000 */
[----:B------:R-:W-:-:S00]  /*1720*/  NOP ;  /* 0x0000000000007918 */ /* 0x000fc00000000000 */
[----:B------:R-:W-:-:S00]  /*1730*/  NOP ;  /* 0x0000000000007918 */ /* 0x000fc00000000000 */
[----:B------:R-:W-:-:S00]  /*1740*/  NOP ;  /* 0x0000000000007918 */ /* 0x000fc00000000000 */
[----:B------:R-:W-:-:S00]  /*1750*/  NOP ;  /* 0x0000000000007918 */ /* 0x000fc00000000000 */
[----:B------:R-:W-:-:S00]  /*1760*/  NOP ;  /* 0x0000000000007918 */ /* 0x000fc00000000000 */
[----:B------:R-:W-:-:S00]  /*1770*/  NOP ;  /* 0x0000000000007918 */ /* 0x000fc00000000000 */
.L_x_36:


//--------------------- .text._ZN7cutlass6KernelINS_4gemm6kernel4GemmINS1_11threadblock12MmaPipelinedINS1_9GemmShapeILi128ELi128ELi32EEENS_9transform11threadblock22PredicatedTileIteratorINS_11MatrixShapeILi128ELi32EEENS_6half_tENS_6layout11ColumnMajorELi1ENS8_29PitchLinearWarpRakedThreadMapINS_16PitchLinearShapeILi128ELi32EEELi128ENSH_ILi8ELi4EEELi8EEELi8ELb0ENSE_9NoPermuteEEENS9_19RegularTileIteratorISC_SD_NSE_45ColumnMajorVoltaTensorOpMultiplicandCongruousILi16EEELi1ESK_Li16EEENSA_INSB_ILi32ELi128EEESD_NSE_8RowMajorELi0ESK_Li8ELb0ESL_EENSN_ISR_SD_NSE_43RowMajorVoltaTensorOpMultiplicandBCongruousILi16EEELi0ESK_Li16EEEfSS_NS4_9MmaPolicyINS1_4warp16MmaVoltaTensorOpINS6_ILi64ELi64ELi32EEESD_SP_SD_SV_fSS_NSY_17MmaTensorOpPolicyINS_4arch3MmaINS6_ILi16ELi16ELi4EEELi32ESD_SF_SD_SS_fSS_NS12_13OpMultiplyAddEEENSB_ILi1ELi1EEEEEbEENSB_ILi0ELi0EEES1A_Li1EEENS_21NumericArrayConverterISD_SD_Li32ELNS_15FloatRoundStyleE2ENS8_6thread14UnaryTransform8IdentityEEES1H_bEENS_8epilogue11threadblock8EpilogueIS7_S19_Li1ENS1K_22PredicatedTileIteratorINS1K_26OutputTileOptimalThreadMapINS1K_15OutputTileShapeILi128ELi4ELi4ELi2ELi1EEENS1O_ILi1ELi2ELi2ELi1ELi4EEELi128ELi4ELi32EEEfLb0ESL_Lb0EEENS1J_4warp29FragmentIteratorVoltaTensorOpIS10_NS6_ILi32ELi32ELi4EEEfSS_EENS1T_25TileIteratorVoltaTensorOpIS10_S1V_fSS_EENS1K_18SharedLoadIteratorINS1R_18CompactedThreadMapEfLi8EEENS1J_6thread17LinearCombinationIfLi4EffLNS22_9ScaleType4KindE0ELS1D_2EfEENSB_ILi0ELi2EEELi1ELi1EEENS4_30GemmIdentityThreadblockSwizzleILi1EEELb0EEEEEvNT_6ParamsE --------------------------
	.section	.text._ZN7cutlass6KernelINS_4gemm6kernel4GemmINS1_11threadblock12MmaPipelinedINS1_9GemmShapeILi128ELi128ELi32EEENS_9transform11threadblock22PredicatedTileIteratorINS_11MatrixShapeILi128ELi32EEENS_6half_tENS_6layout11ColumnMajorELi1ENS8_29PitchLinearWarpRakedThreadMapINS_16PitchLinearShapeILi128ELi32EEELi128ENSH_ILi8ELi4EEELi8EEELi8ELb0ENSE_9NoPermuteEEENS9_19RegularTileIteratorISC_SD_NSE_45ColumnMajorVoltaTensorOpMultiplicandCongruousILi16EEELi1ESK_Li16EEENSA_INSB_ILi32ELi128EEESD_NSE_8RowMajorELi0ESK_Li8ELb0ESL_EENSN_ISR_SD_NSE_43RowMajorVoltaTensorOpMultiplicandBCongruousILi16EEELi0ESK_Li16EEEfSS_NS4_9MmaPolicyINS1_4warp16MmaVoltaTensorOpINS6_ILi64ELi64ELi32EEESD_SP_SD_SV_fSS_NSY_17MmaTensorOpPolicyINS_4arch3MmaINS6_ILi16ELi16ELi4EEELi32ESD_SF_SD_SS_fSS_NS12_13OpMultiplyAddEEENSB_ILi1ELi1EEEEEbEENSB_ILi0ELi0EEES1A_Li1EEENS_21NumericArrayConverterISD_SD_Li32ELNS_15FloatRoundStyleE2ENS8_6thread14UnaryTransform8IdentityEEES1H_bEENS_8epilogue11threadblock8EpilogueIS7_S19_Li1ENS1K_22PredicatedTileIteratorINS1K_26OutputTileOptimalThreadMapINS1K_15OutputTileShapeILi128ELi4ELi4ELi2ELi1EEENS1O_ILi1ELi2ELi2ELi1ELi4EEELi128ELi4ELi32EEEfLb0ESL_Lb0EEENS1J_4warp29FragmentIteratorVoltaTensorOpIS10_NS6_ILi32ELi32ELi4EEEfSS_EENS1T_25TileIteratorVoltaTensorOpIS10_S1V_fSS_EENS1K_18SharedLoadIteratorINS1R_18CompactedThreadMapEfLi8EEENS1J_6thread17LinearCombinationIfLi4EffLNS22_9ScaleType4KindE0ELS1D_2EfEENSB_ILi0ELi2EEELi1ELi1EEENS4_30GemmIdentityThreadblockSwizzleILi1EEELb0EEEEEvNT_6ParamsE,"ax",@progbits
	.sectioninfo	@"SHI_REGISTERS=214"
	.align	128
.text._ZN7cutlass6KernelINS_4gemm6kernel4GemmINS1_11threadblock12MmaPipelinedINS1_9GemmShapeILi128ELi128ELi32EEENS_9transform11threadblock22PredicatedTileIteratorINS_11MatrixShapeILi128ELi32EEENS_6half_tENS_6layout11ColumnMajorELi1ENS8_29PitchLinearWarpRakedThreadMapINS_16PitchLinearShapeILi128ELi32EEELi128ENSH_ILi8ELi4EEELi8EEELi8ELb0ENSE_9NoPermuteEEENS9_19RegularTileIteratorISC_SD_NSE_45ColumnMajorVoltaTensorOpMultiplicandCongruousILi16EEELi1ESK_Li16EEENSA_INSB_ILi32ELi128EEESD_NSE_8RowMajorELi0ESK_Li8ELb0ESL_EENSN_ISR_SD_NSE_43RowMajorVoltaTensorOpMultiplicandBCongruousILi16EEELi0ESK_Li16EEEfSS_NS4_9MmaPolicyINS1_4warp16MmaVoltaTensorOpINS6_ILi64ELi64ELi32EEESD_SP_SD_SV_fSS_NSY_17MmaTensorOpPolicyINS_4arch3MmaINS6_ILi16ELi16ELi4EEELi32ESD_SF_SD_SS_fSS_NS12_13OpMultiplyAddEEENSB_ILi1ELi1EEEEEbEENSB_ILi0ELi0EEES1A_Li1EEENS_21NumericArrayConverterISD_SD_Li32ELNS_15FloatRoundStyleE2ENS8_6thread14UnaryTransform8IdentityEEES1H_bEENS_8epilogue11threadblock8EpilogueIS7_S19_Li1ENS1K_22PredicatedTileIteratorINS1K_26OutputTileOptimalThreadMapINS1K_15OutputTileShapeILi128ELi4ELi4ELi2ELi1EEENS1O_ILi1ELi2ELi2ELi1ELi4EEELi128ELi4ELi32EEEfLb0ESL_Lb0EEENS1J_4warp29FragmentIteratorVoltaTensorOpIS10_NS6_ILi32ELi32ELi4EEEfSS_EENS1T_25TileIteratorVoltaTensorOpIS10_S1V_fSS_EENS1K_18SharedLoadIteratorINS1R_18CompactedThreadMapEfLi8EEENS1J_6thread17LinearCombinationIfLi4EffLNS22_9ScaleType4KindE0ELS1D_2EfEENSB_ILi0ELi2EEELi1ELi1EEENS4_30GemmIdentityThreadblockSwizzleILi1EEELb0EEEEEvNT_6ParamsE:
        .type           _ZN7cutlass6KernelINS_4gemm6kernel4GemmINS1_11threadblock12MmaPipelinedINS1_9GemmShapeILi128ELi128ELi32EEENS_9transform11threadblock22PredicatedTileIteratorINS_11MatrixShapeILi128ELi32EEENS_6half_tENS_6layout11ColumnMajorELi1ENS8_29PitchLinearWarpRakedThreadMapINS_16PitchLinearShapeILi128ELi32EEELi128ENSH_ILi8ELi4EEELi8EEELi8ELb0ENSE_9NoPermuteEEENS9_19RegularTileIteratorISC_SD_NSE_45ColumnMajorVoltaTensorOpMultiplicandCongruousILi16EEELi1ESK_Li16EEENSA_INSB_ILi32ELi128EEESD_NSE_8RowMajorELi0ESK_Li8ELb0ESL_EENSN_ISR_SD_NSE_43RowMajorVoltaTensorOpMultiplicandBCongruousILi16EEELi0ESK_Li16EEEfSS_NS4_9MmaPolicyINS1_4warp16MmaVoltaTensorOpINS6_ILi64ELi64ELi32EEESD_SP_SD_SV_fSS_NSY_17MmaTensorOpPolicyINS_4arch3MmaINS6_ILi16ELi16ELi4EEELi32ESD_SF_SD_SS_fSS_NS12_13OpMultiplyAddEEENSB_ILi1ELi1EEEEEbEENSB_ILi0ELi0EEES1A_Li1EEENS_21NumericArrayConverterISD_SD_Li32ELNS_15FloatRoundStyleE2ENS8_6thread14UnaryTransform8IdentityEEES1H_bEENS_8epilogue11threadblock8EpilogueIS7_S19_Li1ENS1K_22PredicatedTileIteratorINS1K_26OutputTileOptimalThreadMapINS1K_15OutputTileShapeILi128ELi4ELi4ELi2ELi1EEENS1O_ILi1ELi2ELi2ELi1ELi4EEELi128ELi4ELi32EEEfLb0ESL_Lb0EEENS1J_4warp29FragmentIteratorVoltaTensorOpIS10_NS6_ILi32ELi32ELi4EEEfSS_EENS1T_25TileIteratorVoltaTensorOpIS10_S1V_fSS_EENS1K_18SharedLoadIteratorINS1R_18CompactedThreadMapEfLi8EEENS1J_6thread17LinearCombinationIfLi4EffLNS22_9ScaleType4KindE0ELS1D_2EfEENSB_ILi0ELi2EEELi1ELi1EEENS4_30GemmIdentityThreadblockSwizzleILi1EEELb0EEEEEvNT_6ParamsE,@function
        .size           _ZN7cutlass6KernelINS_4gemm6kernel4GemmINS1_11threadblock12MmaPipelinedINS1_9GemmShapeILi128ELi128ELi32EEENS_9transform11threadblock22PredicatedTileIteratorINS_11MatrixShapeILi128ELi32EEENS_6half_tENS_6layout11ColumnMajorELi1ENS8_29PitchLinearWarpRakedThreadMapINS_16PitchLinearShapeILi128ELi32EEELi128ENSH_ILi8ELi4EEELi8EEELi8ELb0ENSE_9NoPermuteEEENS9_19RegularTileIteratorISC_SD_NSE_45ColumnMajorVoltaTensorOpMultiplicandCongruousILi16EEELi1ESK_Li16EEENSA_INSB_ILi32ELi128EEESD_NSE_8RowMajorELi0ESK_Li8ELb0ESL_EENSN_ISR_SD_NSE_43RowMajorVoltaTensorOpMultiplicandBCongruousILi16EEELi0ESK_Li16EEEfSS_NS4_9MmaPolicyINS1_4warp16MmaVoltaTensorOpINS6_ILi64ELi64ELi32EEESD_SP_SD_SV_fSS_NSY_17MmaTensorOpPolicyINS_4arch3MmaINS6_ILi16ELi16ELi4EEELi32ESD_SF_SD_SS_fSS_NS12_13OpMultiplyAddEEENSB_ILi1ELi1EEEEEbEENSB_ILi0ELi0EEES1A_Li1EEENS_21NumericArrayConverterISD_SD_Li32ELNS_15FloatRoundStyleE2ENS8_6thread14UnaryTransform8IdentityEEES1H_bEENS_8epilogue11threadblock8EpilogueIS7_S19_Li1ENS1K_22PredicatedTileIteratorINS1K_26OutputTileOptimalThreadMapINS1K_15OutputTileShapeILi128ELi4ELi4ELi2ELi1EEENS1O_ILi1ELi2ELi2ELi1ELi4EEELi128ELi4ELi32EEEfLb0ESL_Lb0EEENS1J_4warp29FragmentIteratorVoltaTensorOpIS10_NS6_ILi32ELi32ELi4EEEfSS_EENS1T_25TileIteratorVoltaTensorOpIS10_S1V_fSS_EENS1K_18SharedLoadIteratorINS1R_18CompactedThreadMapEfLi8EEENS1J_6thread17LinearCombinationIfLi4EffLNS22_9ScaleType4KindE0ELS1D_2EfEENSB_ILi0ELi2EEELi1ELi1EEENS4_30GemmIdentityThreadblockSwizzleILi1EEELb0EEEEEvNT_6ParamsE,(.L_x_35 - _ZN7cutlass6KernelINS_4gemm6kernel4GemmINS1_11threadblock12MmaPipelinedINS1_9GemmShapeILi128ELi128ELi32EEENS_9transform11threadblock22PredicatedTileIteratorINS_11MatrixShapeILi128ELi32EEENS_6half_tENS_6layout11ColumnMajorELi1ENS8_29PitchLinearWarpRakedThreadMapINS_16PitchLinearShapeILi128ELi32EEELi128ENSH_ILi8ELi4EEELi8EEELi8ELb0ENSE_9NoPermuteEEENS9_19RegularTileIteratorISC_SD_NSE_45ColumnMajorVoltaTensorOpMultiplicandCongruousILi16EEELi1ESK_Li16EEENSA_INSB_ILi32ELi128EEESD_NSE_8RowMajorELi0ESK_Li8ELb0ESL_EENSN_ISR_SD_NSE_43RowMajorVoltaTensorOpMultiplicandBCongruousILi16EEELi0ESK_Li16EEEfSS_NS4_9MmaPolicyINS1_4warp16MmaVoltaTensorOpINS6_ILi64ELi64ELi32EEESD_SP_SD_SV_fSS_NSY_17MmaTensorOpPolicyINS_4arch3MmaINS6_ILi16ELi16ELi4EEELi32ESD_SF_SD_SS_fSS_NS12_13OpMultiplyAddEEENSB_ILi1ELi1EEEEEbEENSB_ILi0ELi0EEES1A_Li1EEENS_21NumericArrayConverterISD_SD_Li32ELNS_15FloatRoundStyleE2ENS8_6thread14UnaryTransform8IdentityEEES1H_bEENS_8epilogue11threadblock8EpilogueIS7_S19_Li1ENS1K_22PredicatedTileIteratorINS1K_26OutputTileOptimalThreadMapINS1K_15OutputTileShapeILi128ELi4ELi4ELi2ELi1EEENS1O_ILi1ELi2ELi2ELi1ELi4EEELi128ELi4ELi32EEEfLb0ESL_Lb0EEENS1J_4warp29FragmentIteratorVoltaTensorOpIS10_NS6_ILi32ELi32ELi4EEEfSS_EENS1T_25TileIteratorVoltaTensorOpIS10_S1V_fSS_EENS1K_18SharedLoadIteratorINS1R_18CompactedThreadMapEfLi8EEENS1J_6thread17LinearCombinationIfLi4EffLNS22_9ScaleType4KindE0ELS1D_2EfEENSB_ILi0ELi2EEELi1ELi1EEENS4_30GemmIdentityThreadblockSwizzleILi1EEELb0EEEEEvNT_6ParamsE)
        .other          _ZN7cutlass6KernelINS_4gemm6kernel4GemmINS1_11threadblock12MmaPipelinedINS1_9GemmShapeILi128ELi128ELi32EEENS_9transform11threadblock22PredicatedTileIteratorINS_11MatrixShapeILi128ELi32EEENS_6half_tENS_6layout11ColumnMajorELi1ENS8_29PitchLinearWarpRakedThreadMapINS_16PitchLinearShapeILi128ELi32EEELi128ENSH_ILi8ELi4EEELi8EEELi8ELb0ENSE_9NoPermuteEEENS9_19RegularTileIteratorISC_SD_NSE_45ColumnMajorVoltaTensorOpMultiplicandCongruousILi16EEELi1ESK_Li16EEENSA_INSB_ILi32ELi128EEESD_NSE_8RowMajorELi0ESK_Li8ELb0ESL_EENSN_ISR_SD_NSE_43RowMajorVoltaTensorOpMultiplicandBCongruousILi16EEELi0ESK_Li16EEEfSS_NS4_9MmaPolicyINS1_4warp16MmaVoltaTensorOpINS6_ILi64ELi64ELi32EEESD_SP_SD_SV_fSS_NSY_17MmaTensorOpPolicyINS_4arch3MmaINS6_ILi16ELi16ELi4EEELi32ESD_SF_SD_SS_fSS_NS12_13OpMultiplyAddEEENSB_ILi1ELi1EEEEEbEENSB_ILi0ELi0EEES1A_Li1EEENS_21NumericArrayConverterISD_SD_Li32ELNS_15FloatRoundStyleE2ENS8_6thread14UnaryTransform8IdentityEEES1H_bEENS_8epilogue11threadblock8EpilogueIS7_S19_Li1ENS1K_22PredicatedTileIteratorINS1K_26OutputTileOptimalThreadMapINS1K_15OutputTileShapeILi128ELi4ELi4ELi2ELi1EEENS1O_ILi1ELi2ELi2ELi1ELi4EEELi128ELi4ELi32EEEfLb0ESL_Lb0EEENS1J_4warp29FragmentIteratorVoltaTensorOpIS10_NS6_ILi32ELi32ELi4EEEfSS_EENS1T_25TileIteratorVoltaTensorOpIS10_S1V_fSS_EENS1K_18SharedLoadIteratorINS1R_18CompactedThreadMapEfLi8EEENS1J_6thread17LinearCombinationIfLi4EffLNS22_9ScaleType4KindE0ELS1D_2EfEENSB_ILi0ELi2EEELi1ELi1EEENS4_30GemmIdentityThreadblockSwizzleILi1EEELb0EEEEEvNT_6ParamsE,@"STO_CUDA_ENTRY STV_DEFAULT"
_ZN7cutlass6KernelINS_4gemm6kernel4GemmINS1_11threadblock12MmaPipelinedINS1_9GemmShapeILi128ELi128ELi32EEENS_9transform11threadblock22PredicatedTileIteratorINS_11MatrixShapeILi128ELi32EEENS_6half_tENS_6layout11ColumnMajorELi1ENS8_29PitchLinearWarpRakedThreadMapINS_16PitchLinearShapeILi128ELi32EEELi128ENSH_ILi8ELi4EEELi8EEELi8ELb0ENSE_9NoPermuteEEENS9_19RegularTileIteratorISC_SD_NSE_45ColumnMajorVoltaTensorOpMultiplicandCongruousILi16EEELi1ESK_Li16EEENSA_INSB_ILi32ELi128EEESD_NSE_8RowMajorELi0ESK_Li8ELb0ESL_EENSN_ISR_SD_NSE_43RowMajorVoltaTensorOpMultiplicandBCongruousILi16EEELi0ESK_Li16EEEfSS_NS4_9MmaPolicyINS1_4warp16MmaVoltaTensorOpINS6_ILi64ELi64ELi32EEESD_SP_SD_SV_fSS_NSY_17MmaTensorOpPolicyINS_4arch3MmaINS6_ILi16ELi16ELi4EEELi32ESD_SF_SD_SS_fSS_NS12_13OpMultiplyAddEEENSB_ILi1ELi1EEEEEbEENSB_ILi0ELi0EEES1A_Li1EEENS_21NumericArrayConverterISD_SD_Li32ELNS_15FloatRoundStyleE2ENS8_6thread14UnaryTransform8IdentityEEES1H_bEENS_8epilogue11threadblock8EpilogueIS7_S19_Li1ENS1K_22PredicatedTileIteratorINS1K_26OutputTileOptimalThreadMapINS1K_15OutputTileShapeILi128ELi4ELi4ELi2ELi1EEENS1O_ILi1ELi2ELi2ELi1ELi4EEELi128ELi4ELi32EEEfLb0ESL_Lb0EEENS1J_4warp29FragmentIteratorVoltaTensorOpIS10_NS6_ILi32ELi32ELi4EEEfSS_EENS1T_25TileIteratorVoltaTensorOpIS10_S1V_fSS_EENS1K_18SharedLoadIteratorINS1R_18CompactedThreadMapEfLi8EEENS1J_6thread17LinearCombinationIfLi4EffLNS22_9ScaleType4KindE0ELS1D_2EfEENSB_ILi0ELi2EEELi1ELi1EEENS4_30GemmIdentityThreadblockSwizzleILi1EEELb0EEEEEvNT_6ParamsE:
[----:B------:R-:W-:Y:S02]  /*0000*/  MOV R1, c[0x0][0x28] ;  /* 0x00000a0000017a02 */ /* 0x000fe40000000f00 */
[----:B------:R-:W0:Y:S01]  /*0010*/  S2R R2, SR_CTAID.Y ;  /* 0x0000000000027919 */ /* 0x000e220000002600 */
[----:B------:R-:W-:-:S03]  /*0020*/  IMAD.MOV.U32 R0, RZ, RZ, -0x1 ;  /* 0xffffffffff007424 */ /* 0x000fc600078e00ff */
[----:B------:R-:W1:Y:S02]  /*0030*/  S2R R47, SR_CTAID.X ;  /* 0x00000000002f7919 */ /* 0x000e640000002500 */
[----:B------:R-:W-:Y:S02]  /*0040*/  SHF.L.U32 R0, R0, c[0x0][0x178], RZ ;  /* 0x00005e0000007a19 */ /* 0x000fe400000006ff */
[----:B0-----:R-:W-:Y:S02]  /*0050*/  SHF.L.U32 R2, R2, c[0x0][0x178], RZ ;  /* 0x00005e0002027a19 */ /* 0x001fe400000006ff */
[----:B-1----:R-:W-:Y:S02]  /*0060*/  LOP3.LUT R45, R47, R0, RZ, 0x30, !PT ;  /* 0x000000002f2d7212 */ /* 0x002fe400078e30ff */
[----:B------:R-:W-:-:S03]  /*0070*/  SHF.R.S32.HI R47, RZ, c[0x0][0x178], R47 ;  /* 0x00005e00ff2f7a19 */ /* 0x000fc6000001142f */
[----:B------:R-:W-:-:S05]  /*0080*/  IMAD.IADD R45, R2, 0x1, R45 ;  /* 0x00000001022d7824 */ /* 0x000fca00078e022d */
[----:B------:R-:W-:-:S04]  /*0090*/  ISETP.GE.AND P0, PT, R45, c[0x0][0x170], PT ;  /* 0x00005c002d007a0c */ /* 0x000fc80003f06270 */
[----:B------:R-:W-:-:S12]  /*00a0*/  ISETP.GE.OR P0, PT, R47, c[0x0][0x16c], P0 ;  /* 0x00005b002f007a0c */ /* 0x000fd80000706670 */
[----:B------:R-:W-:Y:S05]  /*00b0*/  @P0 EXIT ;  /* 0x000000000000094d */ /* 0x000fea0003800000 */
[----:B------:R-:W0:Y:S01]  /*00c0*/  S2R R48, SR_TID.X ;  /* 0x0000000000307919 */ /* 0x000e220000002100 */
[----:B------:R-:W-:Y:S01]  /*00d0*/  IMAD.MOV.U32 R0, RZ, RZ, c[0x0][0x2b0] ;  /* 0x0000ac00ff007624 */ /* 0x000fe200078e00ff */
[----:B------:R-:W-:Y:S01]  /*00e0*/  CS2R R32, SRZ ;  /* 0x0000000000207805 */ /* 0x000fe2000001ff00 */
[----:B------:R-:W-:Y:S01]  /*00f0*/  CS2R R34, SRZ ;  /* 0x0000000000227805 */ /* 0x000fe2000001ff00 */
[----:B------:R-:W1:Y:S01]  /*0100*/  S2R R5, SR_CTAID.Z ;  /* 0x0000000000057919 */ /* 0x000e620000002700 */
[----:B------:R-:W-:Y:S01]  /*0110*/  CS2R R28, SRZ ;  /* 0x00000000001c7805 */ /* 0x000fe2000001ff00 */
        /* <DEDUP_REMOVED lines=10> */
[----:B------:R-:W-:Y:S01]  /*01c0*/  ULDC.64 UR4, c[0x0][0x188] ;  /* 0x0000620000047ab9 */ /* 0x000fe20000000a00 */
[----:B0-----:R-:W-:-:S04]  /*01d0*/  SHF.R.S32.HI R3, RZ, 0x1f, R48 ;  /* 0x0000001fff037819 */ /* 0x001fc80000011430 */
[----:B------:R-:W-:Y:S01]  /*01e0*/  LEA.HI R3, R3, R48, RZ, 0x5 ;  /* 0x0000003003037211 */ /* 0x000fe200078f28ff */
[----:B-1----:R-:W-:Y:S02]  /*01f0*/  IMAD R0, R5, R0, c[0x0][0x2b0] ;  /* 0x0000ac0005007624 */ /* 0x002fe400078e0200 */
[----:B------:R-:W-:Y:S01]  /*0200*/  IMAD.MOV R7, RZ, RZ, -R5 ;  /* 0x000000ffff077224 */ /* 0x000fe200078e0a05 */
[----:B------:R-:W-:Y:S02]  /*0210*/  LOP3.LUT R9, R3, 0xffffffe0, RZ, 0xc0, !PT ;  /* 0xffffffe003097812 */ /* 0x000fe400078ec0ff */
[----:B------:R-:W-:Y:S02]  /*0220*/  IMNMX R0, R0, c[0x0][0x168], PT ;  /* 0x00005a0000007a17 */ /* 0x000fe40003800200 */
[----:B------:R-:W-:Y:S01]  /*0230*/  SHF.R.S32.HI R3, RZ, 0x5, R3 ;  /* 0x00000005ff037819 */ /* 0x000fe20000011403 */
[----:B------:R-:W-:Y:S02]  /*0240*/  IMAD.IADD R36, R48, 0x1, -R9 ;  /* 0x0000000130247824 */ /* 0x000fe400078e0a09 */
[----:B------:R-:W-:-:S02]  /*0250*/  IMAD R150, R7, c[0x0][0x2b0], R0 ;  /* 0x0000ac0007967a24 */ /* 0x000fc400078e0200 */
[----:B------:R-:W-:Y:S01]  /*0260*/  IMAD.SHL.U32 R3, R3, 0x8, RZ ;  /* 0x0000000803037824 */ /* 0x000fe200078e00ff */
[----:B------:R-:W-:Y:S02]  /*0270*/  SHF.R.S32.HI R9, RZ, 0x1f, R36 ;  /* 0x0000001fff097819 */ /* 0x000fe40000011424 */
[----:B------:R-:W-:Y:S02]  /*0280*/  SHF.R.S32.HI R7, RZ, 0x1f, R150 ;  /* 0x0000001fff077819 */ /* 0x000fe40000011496 */
[----:B------:R-:W-:Y:S02]  /*0290*/  LEA.HI R2, R9, R36, RZ, 0x3 ;  /* 0x0000002409027211 */ /* 0x000fe400078f18ff */
[----:B------:R-:W-:Y:S02]  /*02a0*/  LEA.HI R7, R7, R150, RZ, 0x5 ;  /* 0x0000009607077211 */ /* 0x000fe400078f28ff */
[C---:B------:R-:W-:Y:S02]  /*02b0*/  LEA.HI.SX32 R42, R2.reuse, R3, 0x1d ;  /* 0x00000003022a7211 */ /* 0x040fe400078feaff */
[----:B------:R-:W-:-:S02]  /*02c0*/  LOP3.LUT R3, R2, 0xfffffff8, RZ, 0xc0, !PT ;  /* 0xfffffff802037812 */ /* 0x000fc400078ec0ff */
[----:B------:R-:W-:-:S03]  /*02d0*/  LOP3.LUT R7, R7, 0xffffffe0, RZ, 0xc0, !PT ;  /* 0xffffffe007077812 */ /* 0x000fc600078ec0ff */
[----:B------:R-:W-:Y:S02]  /*02e0*/  IMAD.IADD R36, R36, 0x1, -R3 ;  /* 0x0000000124247824 */ /* 0x000fe400078e0a03 */
[----:B------:R-:W-:Y:S02]  /*02f0*/  IMAD.IADD R38, R150, 0x1, -R7 ;  /* 0x0000000196267824 */ /* 0x000fe400078e0a07 */
[----:B------:R-:W-:Y:S02]  /*0300*/  IMAD R7, R5, c[0x0][0x2b0], R42 ;  /* 0x0000ac0005077a24 */ /* 0x000fe400078e022a */
[----:B------:R-:W-:Y:S01]  /*0310*/  IMAD.SHL.U32 R44, R36, 0x8, RZ ;  /* 0x00000008242c7824 */ /* 0x000fe200078e00ff */
[C---:B------:R-:W-:Y:S02]  /*0320*/  ISETP.NE.AND P0, PT, R38.reuse, RZ, PT ;  /* 0x000000ff2600720c */ /* 0x040fe40003f05270 */
[----:B------:R-:W-:Y:S01]  /*0330*/  SHF.R.S32.HI R2, RZ, 0x1f, R7 ;  /* 0x0000001fff027819 */ /* 0x000fe20000011407 */
[--C-:B------:R-:W-:Y:S01]  /*0340*/  IMAD R46, R47, 0x80, R44.reuse ;  /* 0x000000802f2e7824 */ /* 0x100fe200078e022c */
[----:B------:R-:W-:Y:S01]  /*0350*/  SEL R38, R38, 0x20, P0 ;  /* 0x0000002026267807 */ /* 0x000fe20000000000 */
[----:B------:R-:W-:-:S02]  /*0360*/  IMAD R44, R45, 0x80, R44 ;  /* 0x000000802d2c7824 */ /* 0x000fc400078e022c */
[C---:B------:R-:W-:Y:S01]  /*0370*/  IMAD R132, R2.reuse, c[0x0][0x180], RZ ;  /* 0x0000600002847a24 */ /* 0x040fe200078e02ff */
[----:B------:R-:W-:Y:S01]  /*0380*/  SHF.R.S32.HI R47, RZ, 0x1f, R46 ;  /* 0x0000001fff2f7819 */ /* 0x000fe2000001142e */
[----:B------:R-:W-:Y:S01]  /*0390*/  IMAD R2, R2, c[0x0][0x1b0], RZ ;  /* 0x00006c0002027a24 */ /* 0x000fe200078e02ff */
[----:B------:R-:W-:Y:S01]  /*03a0*/  SHF.R.S32.HI R45, RZ, 0x1f, R44 ;  /* 0x0000001fff2d7819 */ /* 0x000fe2000001142c */
[----:B------:R-:W-:Y:S01]  /*03b0*/  IMAD R5, R5, c[0x0][0x2b0], R38 ;  /* 0x0000ac0005057a24 */ /* 0x000fe200078e0226 */
[----:B------:R-:W-:Y:S01]  /*03c0*/  IADD3 R40, R46, 0x40, RZ ;  /* 0x000000402e287810 */ /* 0x000fe20007ffe0ff */
[C---:B------:R-:W-:Y:S01]  /*03d0*/  IMAD R133, R7.reuse, c[0x0][0x1b4], R2 ;  /* 0x00006d0007857a24 */ /* 0x040fe200078e0202 */
[----:B------:R-:W-:Y:S01]  /*03e0*/  IADD3 R39, R44, 0x40, RZ ;  /* 0x000000402c277810 */ /* 0x000fe20007ffe0ff */
[C---:B------:R-:W-:Y:S01]  /*03f0*/  IMAD.WIDE.U32 R2, R7.reuse, c[0x0][0x1b0], R44 ;  /* 0x00006c0007027a25 */ /* 0x040fe200078e002c */
[----:B------:R-:W-:Y:S02]  /*0400*/  IMNMX R5, R0, R5, PT ;  /* 0x0000000500057217 */ /* 0x000fe40003800200 */
[C---:B------:R-:W-:Y:S01]  /*0410*/  IADD3 R0, R7.reuse, 0x4, RZ ;  /* 0x0000000407007810 */ /* 0x040fe20007ffe0ff */
[C---:B------:R-:W-:Y:S01]  /*0420*/  IMAD R132, R7.reuse, c[0x0][0x184], R132 ;  /* 0x0000610007847a24 */ /* 0x040fe200078e0284 */
[CC--:B------:R-:W-:Y:S01]  /*0430*/  ISETP.GE.AND P3, PT, R7.reuse, R5.reuse, PT ;  /* 0x000000050700720c */ /* 0x0c0fe20003f66270 */
[----:B------:R-:W-:Y:S01]  /*0440*/  IMAD.WIDE.U32 R8, R7, c[0x0][0x180], R46 ;  /* 0x0000600007087a25 */ /* 0x000fe200078e002e */
[----:B------:R-:W-:-:S02]  /*0450*/  ISETP.GE.AND P2, PT, R0, R5, PT ;  /* 0x000000050000720c */ /* 0x000fc40003f46270 */
[C---:B------:R-:W-:Y:S01]  /*0460*/  ISETP.LT.AND P6, PT, R46.reuse, c[0x0][0x160], !P3 ;  /* 0x000058002e007a0c */ /* 0x040fe20005fc1270 */
[----:B------:R-:W-:Y:S01]  /*0470*/  IMAD.IADD R133, R3, 0x1, R133 ;  /* 0x0000000103857824 */ /* 0x000fe200078e0285 */
[----:B------:R-:W-:Y:S01]  /*0480*/  ISETP.LT.AND P4, PT, R46, c[0x0][0x160], !P2 ;  /* 0x000058002e007a0c */ /* 0x000fe20005781270 */
[----:B------:R-:W-:Y:S01]  /*0490*/  IMAD.IADD R132, R9, 0x1, R132 ;  /* 0x0000000109847824 */ /* 0x000fe200078e0284 */
[----:B------:R-:W-:Y:S01]  /*04a0*/  ISETP.LT.AND P5, PT, R40, c[0x0][0x160], !P3 ;  /* 0x0000580028007a0c */ /* 0x000fe20005fa1270 */
[----:B------:R-:W-:Y:S01]  /*04b0*/  IMAD.SHL.U32 R43, R8, 0x2, RZ ;  /* 0x00000002082b7824 */ /* 0x000fe200078e00ff */
[C---:B------:R-:W-:Y:S01]  /*04c0*/  SHF.L.U64.HI R133, R2.reuse, 0x1, R133 ;  /* 0x0000000102857819 */ /* 0x040fe20000010285 */
[----:B------:R-:W-:Y:S01]  /*04d0*/  IMAD.SHL.U32 R135, R2, 0x2, RZ ;  /* 0x0000000202877824 */ /* 0x000fe200078e00ff */
[----:B------:R-:W-:Y:S01]  /*04e0*/  SHF.L.U64.HI R132, R8, 0x1, R132 ;  /* 0x0000000108847819 */ /* 0x000fe20000010284 */
[----:B------:R-:W-:Y:S01]  /*04f0*/  CS2R R4, SRZ ;  /* 0x0000000000047805 */ /* 0x000fe2000001ff00 */
[----:B------:R-:W-:Y:S01]  /*0500*/  IADD3 R2, P1, R43, c[0x0][0x1a0], RZ ;  /* 0x000068002b027a10 */ /* 0x000fe20007f3e0ff */
[----:B------:R-:W-:Y:S01]  /*0510*/  CS2R R8, SRZ ;  /* 0x0000000000087805 */ /* 0x000fe2000001ff00 */
[----:B------:R-:W-:-:S02]  /*0520*/  IADD3 R50, P0, R135, c[0x0][0x1d0], RZ ;  /* 0x0000740087327a10 */ /* 0x000fc40007f1e0ff */
[----:B------:R-:W-:Y:S02]  /*0530*/  IADD3.X R3, R132, c[0x0][0x1a4], RZ, P1, !PT ;  /* 0x0000690084037a10 */ /* 0x000fe40000ffe4ff */
[----:B------:R-:W-:Y:S02]  /*0540*/  ISETP.LT.AND P1, PT, R40, c[0x0][0x160], !P2 ;  /* 0x0000580028007a0c */ /* 0x000fe40005721270 */
[----:B------:R-:W-:Y:S02]  /*0550*/  IADD3.X R51, R133, c[0x0][0x1d4], RZ, P0, !PT ;  /* 0x0000750085337a10 */ /* 0x000fe400007fe4ff */
[C---:B------:R-:W-:Y:S02]  /*0560*/  ISETP.LT.AND P0, PT, R44.reuse, c[0x0][0x164], !P3 ;  /* 0x000059002c007a0c */ /* 0x040fe40005f01270 */
[----:B------:R0:W2:Y:S01]  /*0570*/  @P6 LDG.E.LTC128B.128.SYS R32, [R2] ;  /* 0x0000000002206381 */ /* 0x0000a200001eed20 */
[C---:B------:R-:W-:Y:S02]  /*0580*/  ISETP.LT.AND P3, PT, R39.reuse, c[0x0][0x164], !P3 ;  /* 0x0000590027007a0c */ /* 0x040fe40005f61270 */
[----:B------:R-:W-:Y:S01]  /*0590*/  ISETP.LT.AND P6, PT, R44, c[0x0][0x164], !P2 ;  /* 0x000059002c007a0c */ /* 0x000fe200057c1270 */
[----:B------:R-:W-:Y:S01]  /*05a0*/  CS2R R6, SRZ ;  /* 0x0000000000067805 */ /* 0x000fe2000001ff00 */
[----:B------:R-:W-:Y:S01]  /*05b0*/  ISETP.LT.AND P2, PT, R39, c[0x0][0x164], !P2 ;  /* 0x0000590027007a0c */ /* 0x000fe20005741270 */
[----:B------:R0:W3:Y:S04]  /*05c0*/  @P5 LDG.E.LTC128B.128.SYS R28, [R2+0x80] ;  /* 0x00008000021c5381 */ /* 0x0000e800001eed20 */
[----:B------:R0:W4:Y:S04]  /*05d0*/  @P4 LDG.E.LTC128B.128.SYS R24, [R2.64+UR4] ;  /* 0x0000000402184981 */ /* 0x000128000c1eed20 */
[----:B------:R0:W4:Y:S01]  /*05e0*/  @P1 LDG.E.LTC128B.128.SYS R20, [R2.64+UR4+0x80] ;  /* 0x0000800402141981 */ /* 0x000122000c1eed20 */
[----:B------:R-:W-:-:S03]  /*05f0*/  ULDC.64 UR4, c[0x0][0x1b8] ;  /* 0x00006e0000047ab9 */ /* 0x000fc60000000a00 */
[----:B------:R1:W4:Y:S04]  /*0600*/  @P0 LDG.E.LTC128B.128.SYS R16, [R50] ;  /* 0x0000000032100381 */ /* 0x00032800001eed20 */
[----:B------:R1:W4:Y:S04]  /*0610*/  @P3 LDG.E.LTC128B.128.SYS R12, [R50+0x80] ;  /* 0x00008000320c3381 */ /* 0x00032800001eed20 */
[----:B------:R1:W4:Y:S04]  /*0620*/  @P6 LDG.E.LTC128B.128.SYS R8, [R50.64+UR4] ;  /* 0x0000000432086981 */ /* 0x000328000c1eed20 */
[----:B------:R1:W4:Y:S01]  /*0630*/  @P2 LDG.E.LTC128B.128.SYS R4, [R50.64+UR4+0x80] ;  /* 0x0000800432042981 */ /* 0x000322000c1eed20 */
[----:B------:R-:W-:-:S02]  /*0640*/  SHF.R.U32.HI R47, RZ, 0x5, R48 ;  /* 0x00000005ff2f7819 */ /* 0x000fc40000011630 */
[----:B------:R-:W-:Y:S02]  /*0650*/  LOP3.LUT R41, R48, 0x1f, RZ, 0xc0, !PT ;  /* 0x0000001f30297812 */ /* 0x000fe400078ec0ff */
[--C-:B------:R-:W-:Y:S02]  /*0660*/  SHF.R.U32.HI R49, RZ, 0x3, R48.reuse ;  /* 0x00000003ff317819 */ /* 0x100fe40000011630 */
[----:B------:R-:W-:Y:S02]  /*0670*/  SHF.R.U32.HI R41, RZ, 0x4, R41 ;  /* 0x00000004ff297819 */ /* 0x000fe40000011629 */
[----:B------:R-:W1:Y:S02]  /*0680*/  SHFL.IDX PT, R47, R47, RZ, 0x1f ;  /* 0x00001fff2f2f7589 */ /* 0x000e6400000e0000 */
[----:B------:R-:W-:Y:S01]  /*0690*/  IADD3 R45, R41, 0x2, RZ ;  /* 0x00000002292d7810 */ /* 0x000fe20007ffe0ff */
[C---:B------:R-:W-:Y:S01]  /*06a0*/  IMAD.SHL.U32 R0, R49.reuse, 0x10, RZ ;  /* 0x0000001031007824 */ /* 0x040fe200078e00ff */
[----:B------:R-:W-:-:S02]  /*06b0*/  LOP3.LUT R37, R49, 0x3, R48, 0x48, !PT ;  /* 0x0000000331257812 */ /* 0x000fc400078e4830 */
[--C-:B------:R-:W-:Y:S02]  /*06c0*/  LOP3.LUT R45, R45, 0x3, R48.reuse, 0x78, !PT ;  /* 0x000000032d2d7812 */ /* 0x100fe400078e7830 */
[----:B------:R-:W-:Y:S02]  /*06d0*/  LOP3.LUT R0, R0, 0x30, R37, 0xe2, !PT ;  /* 0x0000003000007812 */ /* 0x000fe400078ee225 */
[--C-:B0-----:R-:W-:Y:S02]  /*06e0*/  LOP3.LUT R2, R45, 0x4, R48.reuse, 0xf8, !PT ;  /* 0x000000042d027812 */ /* 0x101fe400078ef830 */
[C---:B------:R-:W-:Y:S02]  /*06f0*/  LOP3.LUT R3, R41.reuse, 0x3, R48, 0x78, !PT ;  /* 0x0000000329037812 */ /* 0x040fe400078e7830 */
[----:B------:R-:W-:Y:S01]  /*0700*/  SHF.R.S32.HI R37, RZ, 0x1f, R42 ;  /* 0x0000001fff257819 */ /* 0x000fe2000001142a */
[----:B------:R-:W-:Y:S01]  /*0710*/  IMAD R2, R41, 0x10, R2 ;  /* 0x0000001029027824 */ /* 0x000fe200078e0202 */
[----:B------:R-:W-:-:S02]  /*0720*/  LOP3.LUT R3, R3, 0x4, R48, 0xf8, !PT ;  /* 0x0000000403037812 */ /* 0x000fc400078ef830 */
[----:B------:R-:W-:Y:S02]  /*0730*/  LEA.HI R37, R37, R42, RZ, 0x2 ;  /* 0x0000002a25257211 */ /* 0x000fe400078f10ff */
[----:B------:R-:W-:Y:S02]  /*0740*/  IADD3 R41, R42, 0x4, RZ ;  /* 0x000000042a297810 */ /* 0x000fe40007ffe0ff */
[----:B------:R-:W-:Y:S02]  /*0750*/  ISETP.GE.AND P3, PT, R46, c[0x0][0x160], PT ;  /* 0x000058002e007a0c */ /* 0x000fe40003f66270 */
[----:B------:R-:W-:Y:S02]  /*0760*/  LOP3.LUT R3, R3, 0x10, R48, 0xf8, !PT ;  /* 0x0000001003037812 */ /* 0x000fe400078ef830 */
[----:B------:R-:W-:Y:S01]  /*0770*/  ISETP.GE.AND P2, PT, R44, c[0x0][0x164], PT ;  /* 0x000059002c007a0c */ /* 0x000fe20003f46270 */
[----:B------:R-:W-:Y:S01]  /*0780*/  IMAD.SHL.U32 R44, R36, 0x4, RZ ;  /* 0x00000004242c7824 */ /* 0x000fe200078e00ff */
[----:B------:R-:W-:-:S02]  /*0790*/  LOP3.LUT R46, R37, 0xfffffffc, RZ, 0xc0, !PT ;  /* 0xfffffffc252e7812 */ /* 0x000fc400078ec0ff */
[----:B------:R-:W-:Y:S01]  /*07a0*/  SHF.R.S32.HI R48, RZ, 0x1f, R41 ;  /* 0x0000001fff307819 */ /* 0x000fe20000011429 */
[----:B-1----:R0:W1:Y:S01]  /*07b0*/  R2UR UR5, R47 ;  /* 0x000000002f0573c2 */ /* 0x00206200000e0000 */
[----:B------:R-:W-:Y:S02]  /*07c0*/  ISETP.GE.AND P1, PT, R40, c[0x0][0x160], PT ;  /* 0x0000580028007a0c */ /* 0x000fe40003f26270 */
[----:B------:R-:W-:Y:S02]  /*07d0*/  LEA.HI R40, R48, R41, RZ, 0x2 ;  /* 0x0000002930287211 */ /* 0x000fe400078f10ff */
[----:B------:R-:W-:Y:S01]  /*07e0*/  SHF.R.S32.HI R45, RZ, 0x1, R36 ;  /* 0x00000001ff2d7819 */ /* 0x000fe20000011424 */
[----:B0-----:R-:W-:Y:S01]  /*07f0*/  IMAD.IADD R47, R42, 0x1, -R46 ;  /* 0x000000012a2f7824 */ /* 0x001fe200078e0a2e */
[----:B------:R-:W-:Y:S02]  /*0800*/  LOP3.LUT R44, R44, 0x4, RZ, 0xc0, !PT ;  /* 0x000000042c2c7812 */ /* 0x000fe400078ec0ff */
[----:B------:R-:W-:-:S02]  /*0810*/  ISETP.GE.AND P0, PT, R39, c[0x0][0x164], PT ;  /* 0x0000590027007a0c */ /* 0x000fc40003f06270 */
[----:B------:R-:W-:Y:S01]  /*0820*/  LOP3.LUT R42, R40, 0xfffffffc, RZ, 0xc0, !PT ;  /* 0xfffffffc282a7812 */ /* 0x000fe200078ec0ff */
[----:B------:R-:W-:Y:S01]  /*0830*/  IMAD.IADD R46, R46, 0x1, R45 ;  /* 0x000000012e2e7824 */ /* 0x000fe200078e022d */
[-C--:B------:R-:W-:Y:S02]  /*0840*/  LOP3.LUT R49, R44, R45.reuse, R47, 0xf6, !PT ;  /* 0x0000002d2c317212 */ /* 0x080fe400078ef62f */
[----:B------:R-:W-:Y:S01]  /*0850*/  SHF.R.S32.HI R39, RZ, 0x2, R37 ;  /* 0x00000002ff277819 */ /* 0x000fe20000011425 */
[----:B------:R-:W-:Y:S01]  /*0860*/  IMAD.IADD R41, R41, 0x1, -R42 ;  /* 0x0000000129297824 */ /* 0x000fe200078e0a2a */
[----:B------:R-:W-:Y:S01]  /*0870*/  SHF.R.S32.HI R40, RZ, 0x2, R40 ;  /* 0x00000002ff287819 */ /* 0x000fe20000011428 */
[----:B------:R-:W-:Y:S01]  /*0880*/  IMAD R37, R46, 0x10, R49 ;  /* 0x000000102e257824 */ /* 0x000fe200078e0231 */
[----:B------:R-:W-:Y:S01]  /*0890*/  LOP3.LUT R46, R36, 0x3, RZ, 0xc0, !PT ;  /* 0x00000003242e7812 */ /* 0x000fe200078ec0ff */
[----:B------:R-:W-:Y:S01]  /*08a0*/  IMAD.SHL.U32 R39, R39, 0x4, RZ ;  /* 0x0000000427277824 */ /* 0x000fe200078e00ff */
[----:B------:R-:W-:Y:S01]  /*08b0*/  LOP3.LUT R47, R47, 0x3, R36, 0x78, !PT ;  /* 0x000000032f2f7812 */ /* 0x000fe200078e7824 */
[----:B------:R-:W-:Y:S01]  /*08c0*/  IMAD.IADD R42, R45, 0x1, R42 ;  /* 0x000000012d2a7824 */ /* 0x000fe200078e022a */
[----:B------:R-:W-:Y:S01]  /*08d0*/  LOP3.LUT R45, R44, R45, R41, 0xf6, !PT ;  /* 0x0000002d2c2d7212 */ /* 0x000fe200078ef629 */
[----:B------:R-:W-:Y:S01]  /*08e0*/  IMAD.SHL.U32 R49, R40, 0x4, RZ ;  /* 0x0000000428317824 */ /* 0x000fe200078e00ff */
[----:B------:R-:W-:-:S02]  /*08f0*/  LOP3.LUT R39, R39, 0xfffffffc, R46, 0xe2, !PT ;  /* 0xfffffffc27277812 */ /* 0x000fc400078ee22e */
[--C-:B------:R-:W-:Y:S02]  /*0900*/  LOP3.LUT R44, R47, 0x4, R36.reuse, 0xf8, !PT ;  /* 0x000000042f2c7812 */ /* 0x100fe400078ef824 */
[----:B------:R-:W-:Y:S01]  /*0910*/  LOP3.LUT R41, R41, 0x3, R36, 0x78, !PT ;  /* 0x0000000329297812 */ /* 0x000fe200078e7824 */
[----:B------:R-:W-:Y:S01]  /*0920*/  IMAD.MOV.U32 R40, RZ, RZ, c[0x0][0x190] ;  /* 0x00006400ff287624 */ /* 0x000fe200078e00ff */
[----:B------:R-:W-:Y:S01]  /*0930*/  LOP3.LUT R49, R49, 0xfffffffc, R46, 0xe2, !PT ;  /* 0xfffffffc31317812 */ /* 0x000fe200078ee22e */
[----:B------:R-:W-:Y:S01]  /*0940*/  IMAD R44, R39, 0x10, R44 ;  /* 0x00000010272c7824 */ /* 0x000fe200078e022c */
[----:B------:R-:W-:Y:S02]  /*0950*/  LOP3.LUT R46, R41, 0x4, R36, 0xf8, !PT ;  /* 0x00000004292e7812 */ /* 0x000fe400078ef824 */
[----:B------:R-:W-:Y:S02]  /*0960*/  SEL R39, RZ, 0xffffffff, P0 ;  /* 0xffffffffff277807 */ /* 0x000fe40000000000 */
[----:B------:R-:W-:Y:S01]  /*0970*/  SEL R41, RZ, 0xffffffff, P1 ;  /* 0xffffffffff297807 */ /* 0x000fe20000800000 */
[----:B------:R-:W-:Y:S01]  /*0980*/  IMAD R36, R42, 0x10, R45 ;  /* 0x000000102a247824 */ /* 0x000fe200078e022d */
[----:B-1----:R-:W-:Y:S01]  /*0990*/  USHF.R.S32.HI UR15, URZ, 0x1f, UR5 ;  /* 0x0000001f3f0f7899 */ /* 0x002fe20008011405 */
[----:B------:R-:W-:Y:S01]  /*09a0*/  IADD3 R40, P5, R40, -c[0x0][0x198], RZ ;  /* 0x8000660028287a10 */ /* 0x000fe20007fbe0ff */
[----:B------:R-:W-:Y:S01]  /*09b0*/  IMAD R42, R49, 0x10, R46 ;  /* 0x00000010312a7824 */ /* 0x000fe200078e022e */
[----:B------:R-:W-:Y:S01]  /*09c0*/  SEL R46, RZ, 0x1, P2 ;  /* 0x00000001ff2e7807 */ /* 0x000fe20001000000 */
[----:B------:R-:W-:Y:S01]  /*09d0*/  IMAD.SHL.U32 R39, R39, 0x2, RZ ;  /* 0x0000000227277824 */ /* 0x000fe200078e00ff */
[----:B------:R-:W-:Y:S01]  /*09e0*/  SEL R48, RZ, 0x1, P3 ;  /* 0x00000001ff307807 */ /* 0x000fe20001800000 */
[----:B------:R-:W-:-:S02]  /*09f0*/  IMAD.MOV.U32 R45, RZ, RZ, c[0x0][0x194] ;  /* 0x00006500ff2d7624 */ /* 0x000fc400078e00ff */
[----:B------:R-:W-:Y:S01]  /*0a00*/  IMAD.SHL.U32 R41, R41, 0x2, RZ ;  /* 0x0000000229297824 */ /* 0x000fe200078e00ff */
[----:B------:R-:W-:Y:S01]  /*0a10*/  SEL R47, RZ, 0x4, P3 ;  /* 0x00000004ff2f7807 */ /* 0x000fe20001800000 */
[----:B------:R-:W-:Y:S01]  /*0a20*/  ULEA.HI UR15, UR15, UR5, URZ, 0x2 ;  /* 0x000000050f0f7291 */ /* 0x000fe2000f8f103f */
[----:B------:R-:W-:Y:S01]  /*0a30*/  IADD3 R43, P4, P3, R40, c[0x0][0x188], R43 ;  /* 0x00006200282b7a10 */ /* 0x000fe20007b9e02b */
[----:B------:R-:W-:Y:S01]  /*0a40*/  IMAD.MOV.U32 R50, RZ, RZ, c[0x0][0x1c0] ;  /* 0x00007000ff327624 */ /* 0x000fe200078e00ff */
[----:B------:R-:W-:Y:S02]  /*0a50*/  SEL R40, RZ, 0x4, P2 ;  /* 0x00000004ff287807 */ /* 0x000fe40001000000 */
[----:B------:R-:W-:Y:S02]  /*0a60*/  SEL R149, RZ, 0x8, P0 ;  /* 0x00000008ff957807 */ /* 0x000fe40000000000 */
[----:B------:R-:W-:Y:S01]  /*0a70*/  LOP3.LUT R46, R39, 0x2, R46, 0xe2, !PT ;  /* 0x00000002272e7812 */ /* 0x000fe200078ee22e */
[----:B------:R-:W-:Y:S01]  /*0a80*/  ULOP3.LUT UR4, UR15, 0xfffffffc, URZ, 0xc0, !UPT ;  /* 0xfffffffc0f047892 */ /* 0x000fe2000f8ec03f */
[----:B------:R-:W-:-:S02]  /*0a90*/  SEL R148, RZ, 0x8, P1 ;  /* 0x00000008ff947807 */ /* 0x000fc40000800000 */
[----:B------:R-:W-:Y:S02]  /*0aa0*/  LOP3.LUT R41, R41, 0x2, R48, 0xe2, !PT ;  /* 0x0000000229297812 */ /* 0x000fe400078ee230 */
[----:B------:R-:W-:Y:S02]  /*0ab0*/  IADD3.X R45, R45, ~c[0x0][0x19c], RZ, P5, !PT ;  /* 0x800067002d2d7a10 */ /* 0x000fe40002ffe4ff */
[----:B------:R-:W-:Y:S02]  /*0ac0*/  SHF.R.S32.HI R39, RZ, 0x1f, R38 ;  /* 0x0000001fff277819 */ /* 0x000fe40000011426 */
[----:B------:R-:W-:Y:S01]  /*0ad0*/  LOP3.LUT R149, R149, R40, R46, 0xfe, !PT ;  /* 0x0000002895957212 */ /* 0x000fe200078efe2e */
[----:B------:R-:W-:Y:S01]  /*0ae0*/  IMAD.MOV.U32 R46, RZ, RZ, c[0x0][0x1c4] ;  /* 0x00007100ff2e7624 */ /* 0x000fe200078e00ff */
[----:B------:R-:W-:Y:S01]  /*0af0*/  LOP3.LUT R148, R148, R47, R41, 0xfe, !PT ;  /* 0x0000002f94947212 */ /* 0x000fe200078efe29 */
[----:B------:R-:W-:Y:S01]  /*0b00*/  IMAD R47, R39, c[0x0][0x180], RZ ;  /* 0x00006000272f7a24 */ /* 0x000fe200078e02ff */
[----:B------:R-:W-:Y:S01]  /*0b10*/  IADD3.X R132, R45, c[0x0][0x18c], R132, P4, P3 ;  /* 0x000063002d847a10 */ /* 0x000fe200027e6484 */
[----:B------:R-:W-:Y:S01]  /*0b20*/  IMAD R45, R39, c[0x0][0x1b0], RZ ;  /* 0x00006c00272d7a24 */ /* 0x000fe200078e02ff */
[----:B------:R-:W-:Y:S01]  /*0b30*/  IADD3 R50, P2, R50, -c[0x0][0x1c8], RZ ;  /* 0x8000720032327a10 */ /* 0x000fe20007f5e0ff */
[----:B------:R-:W-:Y:S01]  /*0b40*/  IMAD.SHL.U32 R199, R37, 0x8, RZ ;  /* 0x0000000825c77824 */ /* 0x000fe200078e00ff */
[----:B------:R-:W-:Y:S01]  /*0b50*/  UIADD3 UR4, UR5, -UR4, URZ ;  /* 0x8000000405047290 */ /* 0x000fe2000fffe03f */
[----:B------:R-:W-:-:S02]  /*0b60*/  IMAD.SHL.U32 R198, R36, 0x8, RZ ;  /* 0x0000000824c67824 */ /* 0x000fc400078e00ff */
[----:B------:R-:W-:Y:S02]  /*0b70*/  IMAD.SHL.U32 R44, R44, 0x8, RZ ;  /* 0x000000082c2c7824 */ /* 0x000fe400078e00ff */
[----:B------:R-:W-:Y:S01]  /*0b80*/  IMAD.SHL.U32 R42, R42, 0x8, RZ ;  /* 0x000000082a2a7824 */ /* 0x000fe200078e00ff */
[----:B------:R-:W-:Y:S01]  /*0b90*/  IADD3.X R46, R46, ~c[0x0][0x1cc], RZ, P2, !PT ;  /* 0x800073002e2e7a10 */ /* 0x000fe200017fe4ff */
[----:B------:R-:W-:Y:S01]  /*0ba0*/  IMAD.WIDE.U32 R40, R38, c[0x0][0x180], RZ ;  /* 0x0000600026287a25 */ /* 0x000fe200078e00ff */
[----:B------:R-:W-:Y:S01]  /*0bb0*/  ULEA.HI UR14, UR4, UR4, URZ, 0x1 ;  /* 0x00000004040e7291 */ /* 0x000fe2000f8f083f */
[----:B------:R-:W-:Y:S02]  /*0bc0*/  IADD3 R135, P1, P0, R50, c[0x0][0x1b8], R135 ;  /* 0x00006e0032877a10 */ /* 0x000fe4000783e087 */
[----:B------:R-:W-:Y:S01]  /*0bd0*/  IMAD R47, R38, c[0x0][0x184], R47 ;  /* 0x00006100262f7a24 */ /* 0x000fe200078e022f */
[----:B------:R-:W-:Y:S01]  /*0be0*/  ISETP.GE.AND P2, PT, R150, 0x1, PT ;  /* 0x000000019600780c */ /* 0x000fe20003f46270 */
[----:B------:R-:W-:-:S02]  /*0bf0*/  IMAD R45, R38, c[0x0][0x1b4], R45 ;  /* 0x00006d00262d7a24 */ /* 0x000fc400078e022d */
[----:B------:R-:W-:Y:S01]  /*0c00*/  IMAD.SHL.U32 R199, R199, 0x2, RZ ;  /* 0x00000002c7c77824 */ /* 0x000fe200078e00ff */
[----:B------:R-:W-:Y:S01]  /*0c10*/  LEA R197, R44, 0x4000, 0x1 ;  /* 0x000040002cc57811 */ /* 0x000fe200078e08ff */
[----:B------:R-:W-:Y:S01]  /*0c20*/  IMAD.WIDE.U32 R38, R38, c[0x0][0x1b0], RZ ;  /* 0x00006c0026267a25 */ /* 0x000fe200078e00ff */
[----:B------:R-:W-:Y:S01]  /*0c30*/  LEA R196, R42, 0x4000, 0x1 ;  /* 0x000040002ac47811 */ /* 0x000fe200078e08ff */
[----:B------:R-:W-:Y:S02]  /*0c40*/  USHF.R.S32.HI UR15, URZ, 0x2, UR15 ;  /* 0x000000023f0f7899 */ /* 0x000fe4000801140f */
[----:B------:R-:W-:Y:S01]  /*0c50*/  IMAD.SHL.U32 R198, R198, 0x2, RZ ;  /* 0x00000002c6c67824 */ /* 0x000fe200078e00ff */
[----:B------:R-:W-:Y:S01]  /*0c60*/  ULOP3.LUT UR13, UR14, 0xfffffffe, URZ, 0xc0, !UPT ;  /* 0xfffffffe0e0d7892 */ /* 0x000fe2000f8ec03f */
[----:B------:R-:W-:Y:S01]  /*0c70*/  IADD3.X R133, R46, c[0x0][0x1bc], R133, P1, P0 ;  /* 0x00006f002e857a10 */ /* 0x000fe20000fe0485 */
[----:B------:R-:W-:Y:S01]  /*0c80*/  IMAD.IADD R37, R41, 0x1, R47 ;  /* 0x0000000129257824 */ /* 0x000fe200078e022f */
[----:B------:R-:W-:Y:S01]  /*0c90*/  LEA R134, P1, R40, R43, 0x1 ;  /* 0x0000002b28867211 */ /* 0x000fe200078208ff */
[----:B------:R-:W-:Y:S01]  /*0ca0*/  IMAD.IADD R36, R39, 0x1, R45 ;  /* 0x0000000127247824 */ /* 0x000fe200078e022d */
[----:B------:R-:W-:Y:S01]  /*0cb0*/  LEA R135, P0, R38, R135, 0x1 ;  /* 0x0000008726877211 */ /* 0x000fe200078008ff */
[----:B------:R-:W-:-:S02]  /*0cc0*/  USHF.L.U32 UR5, UR15, 0xc, URZ ;  /* 0x0000000c0f057899 */ /* 0x000fc4000800063f */
[----:B------:R-:W-:Y:S02]  /*0cd0*/  USHF.R.S32.HI UR14, URZ, 0x1, UR14 ;  /* 0x000000013f0e7899 */ /* 0x000fe4000801140e */
[----:B------:R-:W-:Y:S01]  /*0ce0*/  UIADD3 UR13, UR4, -UR13, URZ ;  /* 0x8000000d040d7290 */ /* 0x000fe2000fffe03f */
[----:B------:R-:W-:Y:S01]  /*0cf0*/  LEA.HI.X R132, R40, R132, R37, 0x1, P1 ;  /* 0x0000008428847211 */ /* 0x000fe200008f0c25 */
[----:B------:R-:W-:Y:S01]  /*0d00*/  ULEA UR4, UR14, UR5, 0x6 ;  /* 0x000000050e047291 */ /* 0x000fe2000f8e303f */
[----:B------:R-:W-:Y:S01]  /*0d10*/  LEA.HI.X R133, R38, R133, R36, 0x1, P0 ;  /* 0x0000008526857211 */ /* 0x000fe200000f0c24 */
[----:B------:R-:W-:Y:S01]  /*0d20*/  ULEA UR5, UR13, UR5, 0x6 ;  /* 0x000000050d057291 */ /* 0x000fe2000f8e303f */
[----:B------:R-:W-:Y:S02]  /*0d30*/  IADD3 R200, P1, R134, c[0x0][0x1a0], RZ ;  /* 0x0000680086c87a10 */ /* 0x000fe40007f3e0ff */
[----:B------:R-:W-:Y:S01]  /*0d40*/  IADD3 R202, P0, R135, c[0x0][0x1d0], RZ ;  /* 0x0000740087ca7a10 */ /* 0x000fe20007f1e0ff */
        /* <DEDUP_REMOVED lines=48> */
[----:B------:R-:W-:-:S02]  /*1050*/  IADD3.X R201, R132, c[0x0][0x1a4], RZ, P1, !PT ;  /* 0x0000690084c97a10 */ /* 0x000fc40000ffe4ff */
[----:B------:R-:W-:Y:S01]  /*1060*/  IADD3.X R203, R133, c[0x0][0x1d4], RZ, P0, !PT ;  /* 0x0000750085cb7a10 */ /* 0x000fe200007fe4ff */
[----:B--2---:R0:W-:Y:S04]  /*1070*/  STS.128 [R199], R32 ;  /* 0x00000020c7007388 */ /* 0x0041e80000000c00 */
[----:B---3--:R1:W-:Y:S04]  /*1080*/  STS.128 [R199+0x80], R28 ;  /* 0x0000801cc7007388 */ /* 0x0083e80000000c00 */
[----:B----4-:R2:W-:Y:S04]  /*1090*/  STS.128 [R198], R24 ;  /* 0x00000018c6007388 */ /* 0x0105e80000000c00 */
[----:B------:R3:W-:Y:S04]  /*10a0*/  STS.128 [R198+0x80], R20 ;  /* 0x00008014c6007388 */ /* 0x0007e80000000c00 */
[----:B------:R4:W-:Y:S04]  /*10b0*/  STS.128 [R197], R16 ;  /* 0x00000010c5007388 */ /* 0x0009e80000000c00 */
[----:B------:R3:W-:Y:S04]  /*10c0*/  STS.128 [R197+0x80], R12 ;  /* 0x0000800cc5007388 */ /* 0x0007e80000000c00 */
[----:B------:R4:W-:Y:S04]  /*10d0*/  STS.128 [R196], R8 ;  /* 0x00000008c4007388 */ /* 0x0009e80000000c00 */
[----:B------:R4:W-:Y:S01]  /*10e0*/  STS.128 [R196+0x80], R4 ;  /* 0x00008004c4007388 */ /* 0x0009e20000000c00 */
[----:B0-----:R-:W-:Y:S01]  /*10f0*/  CS2R R34, SRZ ;  /* 0x0000000000227805 */ /* 0x001fe2000001ff00 */
[----:B------:R-:W-:Y:S01]  /*1100*/  CS2R R32, SRZ ;  /* 0x0000000000207805 */ /* 0x000fe2000001ff00 */
[----:B-1----:R-:W-:Y:S01]  /*1110*/  CS2R R30, SRZ ;  /* 0x00000000001e7805 */ /* 0x002fe2000001ff00 */
[----:B------:R-:W-:Y:S01]  /*1120*/  CS2R R28, SRZ ;  /* 0x00000000001c7805 */ /* 0x000fe2000001ff00 */
[----:B--2---:R-:W-:Y:S01]  /*1130*/  CS2R R26, SRZ ;  /* 0x00000000001a7805 */ /* 0x004fe2000001ff00 */
[----:B------:R-:W-:Y:S01]  /*1140*/  CS2R R24, SRZ ;  /* 0x0000000000187805 */ /* 0x000fe2000001ff00 */
[----:B---3--:R-:W-:Y:S01]  /*1150*/  CS2R R22, SRZ ;  /* 0x0000000000167805 */ /* 0x008fe2000001ff00 */
[----:B------:R-:W-:Y:S01]  /*1160*/  CS2R R20, SRZ ;  /* 0x0000000000147805 */ /* 0x000fe2000001ff00 */
[----:B----4-:R-:W-:Y:S01]  /*1170*/  CS2R R18, SRZ ;  /* 0x0000000000127805 */ /* 0x010fe2000001ff00 */
[----:B------:R-:W-:Y:S01]  /*1180*/  CS2R R16, SRZ ;  /* 0x0000000000107805 */ /* 0x000fe2000001ff00 */
[----:B------:R-:W-:Y:S01]  /*1190*/  CS2R R14, SRZ ;  /* 0x00000000000e7805 */ /* 0x000fe2000001ff00 */
[----:B------:R-:W-:Y:S01]  /*11a0*/  CS2R R12, SRZ ;  /* 0x00000000000c7805 */ /* 0x000fe2000001ff00 */
[----:B------:R-:W-:Y:S01]  /*11b0*/  CS2R R10, SRZ ;  /* 0x00000000000a7805 */ /* 0x000fe2000001ff00 */
[----:B------:R-:W-:Y:S01]  /*11c0*/  CS2R R8, SRZ ;  /* 0x0000000000087805 */ /* 0x000fe2000001ff00 */
[----:B------:R-:W-:Y:S01]  /*11d0*/  CS2R R6, SRZ ;  /* 0x0000000000067805 */ /* 0x000fe2000001ff00 */
[----:B------:R-:W-:Y:S01]  /*11e0*/  CS2R R4, SRZ ;  /* 0x0000000000047805 */ /* 0x000fe2000001ff00 */
[----:B------:R-:W-:Y:S05]  /*11f0*/  BAR.SYNC.DEFER_BLOCKING 0x0 ;  /* 0x0000000000007b1d */ /* 0x000fea0000010000 */
[----:B------:R-:W-:Y:S05]  /*1200*/  @!P2 BRA `(.L_x_25) ;  /* 0x000028500000a947 */ /* 0x000fea0003800000 */
[----:B------:R-:W-:Y:S01]  /*1210*/  USHF.L.U32 UR5, UR5, 0x1, URZ ;  /* 0x0000000105057899 */ /* 0x000fe2000800063f */
[----:B------:R-:W-:Y:S01]  /*1220*/  IMAD.SHL.U32 R3, R3, 0x10, RZ ;  /* 0x0000001003037824 */ /* 0x000fe200078e00ff */
[----:B------:R-:W-:Y:S01]  /*1230*/  USHF.L.U32 UR4, UR4, 0x1, URZ ;  /* 0x0000000104047899 */ /* 0x000fe2000800063f */
[----:B------:R-:W-:Y:S01]  /*1240*/  IMAD.SHL.U32 R2, R2, 0x10, RZ ;  /* 0x0000001002027824 */ /* 0x000fe200078e00ff */
[----:B------:R-:W-:Y:S01]  /*1250*/  IADD3 R107, R150, 0x1f, RZ ;  /* 0x0000001f966b7810 */ /* 0x000fe20007ffe0ff */
[----:B------:R-:W-:Y:S01]  /*1260*/  IMAD.SHL.U32 R0, R0, 0x10, RZ ;  /* 0x0000001000007824 */ /* 0x000fe200078e00ff */
[----:B------:R-:W-:Y:S01]  /*1270*/  ISETP.GT.AND P0, PT, R150, 0x20, PT ;  /* 0x000000209600780c */ /* 0x000fe20003f04270 */
[----:B------:R-:W-:Y:S01]  /*1280*/  UMOV UR12, 0x1 ;  /* 0x00000001000c7882 */ /* 0x000fe20000000000 */
[----:B------:R-:W-:Y:S01]  /*1290*/  SHF.R.S32.HI R206, RZ, 0x1f, R107 ;  /* 0x0000001fffce7819 */ /* 0x000fe2000001146b */
[----:B------:R0:W1:Y:S01]  /*12a0*/  LDS.U.128 R132, [R3+UR5] ;  /* 0x0000000503847984 */ /* 0x0000620008001c00 */
[----:B------:R-:W-:Y:S01]  /*12b0*/  SEL R205, R149, RZ, P0 ;  /* 0x000000ff95cd7207 */ /* 0x000fe20000000000 */
[----:B------:R-:W-:Y:S01]  /*12c0*/  UMOV UR11, 0x2000 ;  /* 0x00002000000b7882 */ /* 0x000fe20000000000 */
[----:B------:R-:W-:Y:S01]  /*12d0*/  LEA.HI R206, R206, R107, RZ, 0x5 ;  /* 0x0000006bcece7211 */ /* 0x000fe200078f28ff */
[----:B------:R-:W-:Y:S01]  /*12e0*/  IMAD.MOV.U32 R107, RZ, RZ, RZ ;  /* 0x000000ffff6b7224 */ /* 0x000fe200078e00ff */
[----:B------:R-:W-:Y:S01]  /*12f0*/  SEL R204, R148, RZ, P0 ;  /* 0x000000ff94cc7207 */ /* 0x000fe20000000000 */
[----:B------:R-:W-:Y:S01]  /*1300*/  UMOV UR10, 0x2000 ;  /* 0x00002000000a7882 */ /* 0x000fe20000000000 */
[----:B------:R-:W-:Y:S01]  /*1310*/  SHF.R.S32.HI R206, RZ, 0x5, R206 ;  /* 0x00000005ffce7819 */ /* 0x000fe200000114ce */
[----:B------:R0:W2:Y:S08]  /*1320*/  LDS.U.128 R140, [R2+UR5+0x200] ;  /* 0x00020005028c7984 */ /* 0x0000b00008001c00 */
[----:B------:R0:W3:Y:S08]  /*1330*/  LDS.U.128 R136, [R0+UR4+0x4000] ;  /* 0x0040000400887984 */ /* 0x0000f00008001c00 */
[----:B------:R0:W0:Y:S02]  /*1340*/  LDS.U.128 R144, [R0+UR4+0x4040] ;  /* 0x0040400400907984 */ /* 0x0000240008001c00 */
.L_x_26:
[----:B01-3-5:R-:W-:Y:S01]  /*1350*/  HMMA.884.F32.F32.STEP0 R4, R132.COL, R136.ROW, R4 ;  /* 0x0000008884047236 */ /* 0x02bfe20000005204 */
[----:B------:R-:W-:Y:S01]  /*1360*/  LDS.U.128 R148, [R3+UR5+0x400] ;  /* 0x0004000503947984 */ /* 0x000fe20008001c00 */
[----:B------:R-:W-:Y:S01]  /*1370*/  HMMA.884.F32.F32.STEP1 R6, R132.COL, R136.ROW, R6 ;  /* 0x0000008884067236 */ /* 0x000fe2000000d206 */
[----:B------:R-:W-:Y:S01]  /*1380*/  UISETP.NE.AND UP0, UPT, UR12, 0x1, UPT ;  /* 0x000000010c00788c */ /* 0x000fe2000bf05270 */
[----:B------:R-:W-:Y:S01]  /*1390*/  HMMA.884.F32.F32.STEP2 R8, R132.COL, R136.ROW, R8 ;  /* 0x0000008884087236 */ /* 0x000fe20000015208 */
[----:B------:R-:W-:Y:S01]  /*13a0*/  LOP3.LUT P0, RZ, R204, 0x1, RZ, 0xc0, !PT ;  /* 0x00000001ccff7812 */ /* 0x000fe2000780c0ff */
[----:B------:R-:W5:Y:S01]  /*13b0*/  HMMA.884.F32.F32.STEP3 R10, R132.COL, R136.ROW, R10 ;  /* 0x00000088840a7236 */ /* 0x000f62000001d20a */
[----:B------:R-:W-:Y:S01]  /*13c0*/  UMOV UR9, UR5 ;  /* 0x0000000500097c82 */ /* 0x000fe20008000000 */
[----:B------:R-:W-:Y:S01]  /*13d0*/  HMMA.884.F32.F32.STEP0 R12, R134.COL, R136.ROW, R12 ;  /* 0x00000088860c7236 */ /* 0x000fe2000000520c */
[----:B------:R-:W1:Y:S01]  /*13e0*/  LDS.U.128 R152, [R0+UR4+0x4400] ;  /* 0x0044000400987984 */ /* 0x000e620008001c00 */
[----:B------:R-:W-:Y:S01]  /*13f0*/  HMMA.884.F32.F32.STEP1 R14, R134.COL, R136.ROW, R14 ;  /* 0x00000088860e7236 */ /* 0x000fe2000000d20e */
[----:B------:R-:W-:Y:S01]  /*1400*/  UMOV UR8, UR4 ;  /* 0x0000000400087c82 */ /* 0x000fe20008000000 */
[----:B------:R-:W-:Y:S01]  /*1410*/  HMMA.884.F32.F32.STEP2 R16, R134.COL, R136.ROW, R16 ;  /* 0x0000008886107236 */ /* 0x000fe20000015210 */
[----:B------:R-:W-:Y:S01]  /*1420*/  LOP3.LUT P6, RZ, R205, 0x1, RZ, 0xc0, !PT ;  /* 0x00000001cdff7812 */ /* 0x000fe200078cc0ff */
[----:B------:R-:W5:Y:S01]  /*1430*/  HMMA.884.F32.F32.STEP3 R18, R134.COL, R136.ROW, R18 ;  /* 0x0000008886127236 */ /* 0x000f62000001d212 */
[----:B------:R-:W-:Y:S01]  /*1440*/  UMOV UR6, UR10 ;  /* 0x0000000a00067c82 */ /* 0x000fe20008000000 */
[----:B--2---:R-:W-:Y:S01]  /*1450*/  HMMA.884.F32.F32.STEP0 R20, R140.COL, R136.ROW, R20 ;  /* 0x000000888c147236 */ /* 0x004fe20000005214 */
[----:B------:R-:W1:Y:S01]  /*1460*/  LDS.U.128 R156, [R2+UR5+0x600] ;  /* 0x00060005029c7984 */ /* 0x000e620008001c00 */
[----:B------:R-:W-:Y:S01]  /*1470*/  HMMA.884.F32.F32.STEP1 R22, R140.COL, R136.ROW, R22 ;  /* 0x000000888c167236 */ /* 0x000fe2000000d216 */
[----:B------:R-:W-:Y:S01]  /*1480*/  UMOV UR7, UR11 ;  /* 0x0000000b00077c82 */ /* 0x000fe20008000000 */
[----:B------:R-:W-:Y:S01]  /*1490*/  HMMA.884.F32.F32.STEP2 R24, R140.COL, R136.ROW, R24 ;  /* 0x000000888c187236 */ /* 0x000fe20000015218 */
[----:B------:R-:W-:Y:S01]  /*14a0*/  ULOP3.LUT UR12, UR12, 0x1, URZ, 0x3c, !UPT ;  /* 0x000000010c0c7892 */ /* 0x000fe2000f8e3c3f */
[----:B------:R-:W5:Y:S02]  /*14b0*/  HMMA.884.F32.F32.STEP3 R26, R140.COL, R136.ROW, R26 ;  /* 0x000000888c1a7236 */ /* 0x000f64000001d21a */
[----:B------:R-:W-:Y:S01]  /*14c0*/  HMMA.884.F32.F32.STEP0 R28, R142.COL, R136.ROW, R28 ;  /* 0x000000888e1c7236 */ /* 0x000fe2000000521c */
[----:B------:R-:W2:Y:S01]  /*14d0*/  LDS.U.128 R160, [R0+UR4+0x4440] ;  /* 0x0044400400a07984 */ /* 0x000ea20008001c00 */
[----:B------:R-:W-:Y:S02]  /*14e0*/  HMMA.884.F32.F32.STEP1 R30, R142.COL, R136.ROW, R30 ;  /* 0x000000888e1e7236 */ /* 0x000fe4000000d21e */
[----:B------:R-:W-:Y:S02]  /*14f0*/  HMMA.884.F32.F32.STEP2 R32, R142.COL, R136.ROW, R32 ;  /* 0x000000888e207236 */ /* 0x000fe40000015220 */
[----:B------:R-:W5:Y:S02]  /*1500*/  HMMA.884.F32.F32.STEP3 R34, R142.COL, R136.ROW, R34 ;  /* 0x000000888e227236 */ /* 0x000f64000001d222 */
[----:B------:R-:W-:Y:S02]  /*1510*/  HMMA.884.F32.F32.STEP0 R36, R142.COL, R138.ROW, R36 ;  /* 0x0000008a8e247236 */ /* 0x000fe40000005224 */
        /* <DEDUP_REMOVED lines=14> */
[----:B------:R5:W5:Y:S02]  /*1600*/  HMMA.884.F32.F32.STEP3 R66, R132.COL, R138.ROW, R66 ;  /* 0x0000008a84427236 */ /* 0x000b64000001d242 */
[----:B0-----:R-:W-:Y:S01]  /*1610*/  HMMA.884.F32.F32.STEP0 R68, R132.COL, R144.ROW, R68 ;  /* 0x0000009084447236 */ /* 0x001fe20000005244 */
[----:B-----5:R-:W-:Y:S01]  /*1620*/  LDS.U.128 R136, [R0+UR4+0x4800] ;  /* 0x0048000400887984 */ /* 0x020fe20008001c00 */
        /* <DEDUP_REMOVED lines=23> */
[----:B------:R-:W-:Y:S01]  /*17a0*/  HMMA.884.F32.F32.STEP0 R116, R134.COL, R146.ROW, R116 ;  /* 0x0000009286747236 */ /* 0x000fe20000005274 */
[----:B-----5:R-:W-:Y:S01]  /*17b0*/  LDS.U.128 R140, [R2+UR5+0xa00] ;  /* 0x000a0005028c7984 */ /* 0x020fe20008001c00 */
[----:B------:R-:W-:Y:S02]  /*17c0*/  HMMA.884.F32.F32.STEP1 R118, R134.COL, R146.ROW, R118 ;  /* 0x0000009286767236 */ /* 0x000fe4000000d276 */
[----:B------:R-:W-:Y:S02]  /*17d0*/  HMMA.884.F32.F32.STEP2 R120, R134.COL, R146.ROW, R120 ;  /* 0x0000009286787236 */ /* 0x000fe40000015278 */
[----:B------:R-:W5:Y:S02]  /*17e0*/  HMMA.884.F32.F32.STEP3 R122, R134.COL, R146.ROW, R122 ;  /* 0x00000092867a7236 */ /* 0x000f64000001d27a */
[----:B------:R-:W-:Y:S02]  /*17f0*/  HMMA.884.F32.F32.STEP0 R124, R132.COL, R146.ROW, R124 ;  /* 0x00000092847c7236 */ /* 0x000fe4000000527c */
[----:B------:R-:W-:Y:S02]  /*1800*/  HMMA.884.F32.F32.STEP1 R126, R132.COL, R146.ROW, R126 ;  /* 0x00000092847e7236 */ /* 0x000fe4000000d27e */
[----:B------:R-:W-:Y:S02]  /*1810*/  HMMA.884.F32.F32.STEP2 R128, R132.COL, R146.ROW, R128 ;  /* 0x0000009284807236 */ /* 0x000fe40000015280 */
[----:B------:R5:W5:Y:S02]  /*1820*/  HMMA.884.F32.F32.STEP3 R130, R132.COL, R146.ROW, R130 ;  /* 0x0000009284827236 */ /* 0x000b64000001d282 */
[----:B-1----:R-:W-:Y:S01]  /*1830*/  HMMA.884.F32.F32.STEP0 R4, R148.COL, R152.ROW, R4 ;  /* 0x0000009894047236 */ /* 0x002fe20000005204 */
[----:B-----5:R-:W0:Y:S01]  /*1840*/  LDS.U.128 R132, [R3+UR5+0x800] ;  /* 0x0008000503847984 */ /* 0x020e220008001c00 */
[----:B------:R-:W-:Y:S02]  /*1850*/  HMMA.884.F32.F32.STEP1 R6, R148.COL, R152.ROW, R6 ;  /* 0x0000009894067236 */ /* 0x000fe4000000d206 */
[----:B------:R-:W-:Y:S02]  /*1860*/  HMMA.884.F32.F32.STEP2 R8, R148.COL, R152.ROW, R8 ;  /* 0x0000009894087236 */ /* 0x000fe40000015208 */
[----:B------:R-:W5:Y:S02]  /*1870*/  HMMA.884.F32.F32.STEP3 R10, R148.COL, R152.ROW, R10 ;  /* 0x00000098940a7236 */ /* 0x000f64000001d20a */
[----:B------:R-:W-:Y:S01]  /*1880*/  HMMA.884.F32.F32.STEP0 R12, R150.COL, R152.ROW, R12 ;  /* 0x00000098960c7236 */ /* 0x000fe2000000520c */
[----:B------:R-:W1:Y:S01]  /*1890*/  LDS.U.128 R144, [R0+UR4+0x4840] ;  /* 0x0048400400907984 */ /* 0x000e620008001c00 */
        /* <DEDUP_REMOVED lines=27> */
[----:B--2---:R-:W-:Y:S02]  /*1a50*/  HMMA.884.F32.F32.STEP0 R68, R148.COL, R160.ROW, R68 ;  /* 0x000000a094447236 */ /* 0x004fe40000005244 */
[----:B------:R-:W-:Y:S02]  /*1a60*/  HMMA.884.F32.F32.STEP1 R70, R148.COL, R160.ROW, R70 ;  /* 0x000000a094467236 */ /* 0x000fe4000000d246 */
[----:B------:R-:W-:Y:S02]  /*1a70*/  HMMA.884.F32.F32.STEP2 R72, R148.COL, R160.ROW, R72 ;  /* 0x000000a094487236 */ /* 0x000fe40000015248 */
[----:B------:R-:W5:Y:S02]  /*1a80*/  HMMA.884.F32.F32.STEP3 R74, R148.COL, R160.ROW, R74 ;  /* 0x000000a0944a7236 */ /* 0x000f64000001d24a */
[----:B-----5:R-:W-:Y:S01]  /*1a90*/  LDS.U.128 R152, [R0+UR4+0x4c00] ;  /* 0x004c000400987984 */ /* 0x020fe20008001c00 */
        /* <DEDUP_REMOVED lines=28> */
[----:B------:R5:W5:-:S02]  /*1c60*/  HMMA.884.F32.F32.STEP3 R130, R148.COL, R162.ROW, R130 ;  /* 0x000000a294827236 */ /* 0x000b44000001d282 */
[----:B0-----:R-:W-:Y:S01]  /*1c70*/  HMMA.884.F32.F32.STEP0 R4, R132.COL, R136.ROW, R4 ;  /* 0x0000008884047236 */ /* 0x001fe20000005204 */
[----:B-----5:R-:W0:Y:S01]  /*1c80*/  LDS.U.128 R148, [R3+UR5+0xc00] ;  /* 0x000c000503947984 */ /* 0x020e220008001c00 */
[----:B------:R-:W-:Y:S02]  /*1c90*/  HMMA.884.F32.F32.STEP1 R6, R132.COL, R136.ROW, R6 ;  /* 0x0000008884067236 */ /* 0x000fe4000000d206 */
[----:B------:R-:W-:Y:S02]  /*1ca0*/  HMMA.884.F32.F32.STEP2 R8, R132.COL, R136.ROW, R8 ;  /* 0x0000008884087236 */ /* 0x000fe40000015208 */
        /* <DEDUP_REMOVED lines=30> */
[----:B-1----:R-:W-:Y:S02]  /*1e90*/  HMMA.884.F32.F32.STEP0 R68, R132.COL, R144.ROW, R68 ;  /* 0x0000009084447236 */ /* 0x002fe40000005244 */
        /* <DEDUP_REMOVED lines=239> */
[----:B------:R-:W-:Y:S01]  /*2d90*/  HMMA.884.F32.F32.STEP1 R6, R132.COL, R136.ROW, R6 ;  /* 0x0000008884067236 */ /* 0x000fe2000000d206 */
[----:B------:R-:W-:Y:S01]  /*2da0*/  @UP0 UIADD3 UR5, UR5, -0x2000, URZ ;  /* 0xffffe00005050890 */ /* 0x000fe2000fffe03f */
[----:B------:R-:W-:Y:S01]  /*2db0*/  HMMA.884.F32.F32.STEP2 R8, R132.COL, R136.ROW, R8 ;  /* 0x0000008884087236 */ /* 0x000fe20000015208 */
[----:B------:R-:W-:Y:S01]  /*2dc0*/  @!UP0 UIADD3 UR5, UR9, 0x2000, URZ ;  /* 0x0000200009058890 */ /* 0x000fe2000fffe03f */
[----:B------:R-:W5:Y:S02]  /*2dd0*/  HMMA.884.F32.F32.STEP3 R10, R132.COL, R136.ROW, R10 ;  /* 0x00000088840a7236 */ /* 0x000f64000001d20a */
[----:B------:R-:W-:Y:S01]  /*2de0*/  HMMA.884.F32.F32.STEP0 R12, R134.COL, R136.ROW, R12 ;  /* 0x00000088860c7236 */ /* 0x000fe2000000520c */
[----:B------:R-:W2:Y:S01]  /*2df0*/  LDS.U.128 R160, [R0+UR4+0x5c40] ;  /* 0x005c400400a07984 */ /* 0x000ea20008001c00 */
[----:B------:R-:W-:Y:S01]  /*2e00*/  HMMA.884.F32.F32.STEP1 R14, R134.COL, R136.ROW, R14 ;  /* 0x00000088860e7236 */ /* 0x000fe2000000d20e */
[----:B------:R-:W-:Y:S01]  /*2e10*/  @UP0 UIADD3 UR4, UR4, -0x2000, URZ ;  /* 0xffffe00004040890 */ /* 0x000fe2000fffe03f */
[----:B------:R-:W-:Y:S01]  /*2e20*/  HMMA.884.F32.F32.STEP2 R16, R134.COL, R136.ROW, R16 ;  /* 0x0000008886107236 */ /* 0x000fe20000015210 */
[----:B------:R-:W-:Y:S01]  /*2e30*/  @!UP0 UIADD3 UR4, UR8, 0x2000, URZ ;  /* 0x0000200008048890 */ /* 0x000fe2000fffe03f */
        /* <DEDUP_REMOVED lines=25> */
[----:B-1----:R-:W-:Y:S02]  /*2fd0*/  HMMA.884.F32.F32.STEP0 R68, R132.COL, R144.ROW, R68 ;  /* 0x0000009084447236 */ /* 0x002fe40000005244 */
        /* <DEDUP_REMOVED lines=31> */
[----:B0----5:R5:W5:Y:S02]  /*31d0*/  HMMA.884.F32.F32.STEP0 R4, R148.COL, R152.ROW, R4 ;  /* 0x0000009894047236 */ /* 0x021b640000005204 */
[----:B------:R5:W5:Y:S02]  /*31e0*/  HMMA.884.F32.F32.STEP1 R6, R148.COL, R152.ROW, R6 ;  /* 0x0000009894067236 */ /* 0x000b64000000d206 */
[----:B------:R5:W5:Y:S02]  /*31f0*/  HMMA.884.F32.F32.STEP2 R8, R148.COL, R152.ROW, R8 ;  /* 0x0000009894087236 */ /* 0x000b640000015208 */
[----:B------:R5:W5:Y:S02]  /*3200*/  HMMA.884.F32.F32.STEP3 R10, R148.COL, R152.ROW, R10 ;  /* 0x00000098940a7236 */ /* 0x000b64000001d20a */
[----:B------:R5:W5:Y:S02]  /*3210*/  HMMA.884.F32.F32.STEP0 R12, R150.COL, R152.ROW, R12 ;  /* 0x00000098960c7236 */ /* 0x000b64000000520c */
        /* <DEDUP_REMOVED lines=27> */
[----:B--2---:R5:W5:Y:S02]  /*33d0*/  HMMA.884.F32.F32.STEP0 R68, R148.COL, R160.ROW, R68 ;  /* 0x000000a094447236 */ /* 0x004b640000005244 */
        /* <DEDUP_REMOVED lines=30> */
[----:B------:R5:W5:Y:S09]  /*35c0*/  HMMA.884.F32.F32.STEP3 R130, R148.COL, R162.ROW, R130 ;  /* 0x000000a294827236 */ /* 0x000b72000001d282 */
[C---:B------:R-:W-:Y:S01]  /*35d0*/  LOP3.LUT R164, R204.reuse, 0x2, RZ, 0xc0, !PT ;  /* 0x00000002cca47812 */ /* 0x040fe200078ec0ff */
[----:B------:R-:W-:Y:S01]  /*35e0*/  CS2R R192, SRZ ;  /* 0x0000000000c07805 */ /* 0x000fe2000001ff00 */
[----:B------:R-:W-:Y:S01]  /*35f0*/  CS2R R194, SRZ ;  /* 0x0000000000c27805 */ /* 0x000fe2000001ff00 */
[C---:B------:R-:W-:Y:S01]  /*3600*/  LOP3.LUT R167, R204.reuse, 0x4, RZ, 0xc0, !PT ;  /* 0x00000004cca77812 */ /* 0x040fe200078ec0ff */
[----:B------:R-:W-:Y:S01]  /*3610*/  CS2R R188, SRZ ;  /* 0x0000000000bc7805 */ /* 0x000fe2000001ff00 */
[----:B------:R-:W-:Y:S01]  /*3620*/  SHF.R.U32.HI R164, RZ, 0x1, R164 ;  /* 0x00000001ffa47819 */ /* 0x000fe200000116a4 */
[----:B------:R-:W-:Y:S01]  /*3630*/  CS2R R190, SRZ ;  /* 0x0000000000be7805 */ /* 0x000fe2000001ff00 */
[----:B------:R-:W-:Y:S01]  /*3640*/  LOP3.LUT R166, R204, 0x8, RZ, 0xc0, !PT ;  /* 0x00000008cca67812 */ /* 0x000fe200078ec0ff */
[----:B------:R-:W-:Y:S01]  /*3650*/  CS2R R184, SRZ ;  /* 0x0000000000b87805 */ /* 0x000fe2000001ff00 */
[----:B------:R-:W-:Y:S01]  /*3660*/  ISETP.NE.U32.AND P5, PT, R164, RZ, PT ;  /* 0x000000ffa400720c */ /* 0x000fe20003fa5070 */
[----:B------:R0:W2:Y:S01]  /*3670*/  @P0 LDG.E.LTC128B.128.SYS R192, [R200] ;  /* 0x00000000c8c00381 */ /* 0x0000a200001eed20 */
[----:B------:R-:W-:Y:S01]  /*3680*/  SHF.R.U32.HI R167, RZ, 0x2, R167 ;  /* 0x00000002ffa77819 */ /* 0x000fe200000116a7 */
[----:B------:R-:W-:Y:S01]  /*3690*/  CS2R R186, SRZ ;  /* 0x0000000000ba7805 */ /* 0x000fe2000001ff00 */
[----:B------:R-:W-:Y:S01]  /*36a0*/  SHF.R.U32.HI R166, RZ, 0x3, R166 ;  /* 0x00000003ffa67819 */ /* 0x000fe200000116a6 */
[----:B------:R-:W-:Y:S01]  /*36b0*/  CS2R R180, SRZ ;  /* 0x0000000000b47805 */ /* 0x000fe2000001ff00 */
[----:B------:R-:W-:Y:S01]  /*36c0*/  ISETP.NE.U32.AND P4, PT, R167, RZ, PT ;  /* 0x000000ffa700720c */ /* 0x000fe20003f85070 */
[----:B------:R-:W-:Y:S01]  /*36d0*/  CS2R R182, SRZ ;  /* 0x0000000000b67805 */ /* 0x000fe2000001ff00 */
[----:B------:R-:W-:Y:S01]  /*36e0*/  ISETP.NE.U32.AND P3, PT, R166, RZ, PT ;  /* 0x000000ffa600720c */ /* 0x000fe20003f65070 */
[----:B------:R-:W-:Y:S01]  /*36f0*/  CS2R R176, SRZ ;  /* 0x0000000000b07805 */ /* 0x000fe2000001ff00 */
[----:B------:R-:W-:Y:S01]  /*3700*/  IADD3 R210, P0, R200, c[0x0][0x188], RZ ;  /* 0x00006200c8d27a10 */ /* 0x000fe20007f1e0ff */
[----:B------:R-:W-:Y:S01]  /*3710*/  CS2R R178, SRZ ;  /* 0x0000000000b27805 */ /* 0x000fe2000001ff00 */
[----:B------:R0:W3:Y:S01]  /*3720*/  @P5 LDG.E.LTC128B.128.SYS R188, [R200+0x80] ;  /* 0x00008000c8bc5381 */ /* 0x0000e200001eed20 */
[----:B------:R-:W-:Y:S01]  /*3730*/  LOP3.LUT R165, R205, 0x2, RZ, 0xc0, !PT ;  /* 0x00000002cda57812 */ /* 0x000fe200078ec0ff */
[----:B------:R-:W-:Y:S01]  /*3740*/  CS2R R172, SRZ ;  /* 0x0000000000ac7805 */ /* 0x000fe2000001ff00 */
[----:B------:R-:W-:Y:S01]  /*3750*/  IADD3.X R211, R201, c[0x0][0x18c], RZ, P0, !PT ;  /* 0x00006300c9d37a10 */ /* 0x000fe200007fe4ff */
[----:B------:R-:W-:Y:S01]  /*3760*/  CS2R R174, SRZ ;  /* 0x0000000000ae7805 */ /* 0x000fe2000001ff00 */
[----:B------:R-:W-:Y:S01]  /*3770*/  LOP3.LUT R164, R205, 0x4, RZ, 0xc0, !PT ;  /* 0x00000004cda47812 */ /* 0x000fe200078ec0ff */
[----:B------:R-:W-:Y:S01]  /*3780*/  CS2R R168, SRZ ;  /* 0x0000000000a87805 */ /* 0x000fe2000001ff00 */
[----:B------:R-:W-:Y:S01]  /*3790*/  SHF.R.U32.HI R165, RZ, 0x1, R165 ;  /* 0x00000001ffa57819 */ /* 0x000fe200000116a5 */
[----:B------:R-:W-:Y:S01]  /*37a0*/  CS2R R170, SRZ ;  /* 0x0000000000aa7805 */ /* 0x000fe2000001ff00 */
[----:B------:R-:W-:Y:S01]  /*37b0*/  SHF.R.U32.HI R164, RZ, 0x2, R164 ;  /* 0x00000002ffa47819 */ /* 0x000fe200000116a4 */
[----:B0-----:R0:W4:Y:S01]  /*37c0*/  @P6 LDG.E.LTC128B.128.SYS R176, [R202] ;  /* 0x00000000cab06381 */ /* 0x00112200001eed20 */
[----:B------:R-:W-:Y:S01]  /*37d0*/  ISETP.NE.U32.AND P2, PT, R165, RZ, PT ;  /* 0x000000ffa500720c */ /* 0x000fe20003f45070 */
[----:B------:R-:W-:Y:S01]  /*37e0*/  CS2R R166, SRZ ;  /* 0x0000000000a67805 */ /* 0x000fe2000001ff00 */
[----:B------:R-:W-:Y:S02]  /*37f0*/  ISETP.NE.U32.AND P1, PT, R164, RZ, PT ;  /* 0x000000ffa400720c */ /* 0x000fe40003f25070 */
[----:B------:R-:W-:Y:S02]  /*3800*/  IADD3 R208, P0, R202, c[0x0][0x1b8], RZ ;  /* 0x00006e00cad07a10 */ /* 0x000fe40007f1e0ff */
[----:B------:R-:W-:Y:S02]  /*3810*/  LOP3.LUT R164, R205, 0x8, RZ, 0xc0, !PT ;  /* 0x00000008cda47812 */ /* 0x000fe400078ec0ff */
[----:B------:R-:W-:Y:S01]  /*3820*/  IADD3.X R209, R203, c[0x0][0x1bc], RZ, P0, !PT ;  /* 0x00006f00cbd17a10 */ /* 0x000fe200007fe4ff */
[----:B------:R-:W4:Y:S01]  /*3830*/  @P4 LDG.E.LTC128B.128.SYS R184, [R210] ;  /* 0x00000000d2b84381 */ /* 0x000f2200001eed20 */
[----:B------:R-:W-:Y:S04]  /*3840*/  SHF.R.U32.HI R164, RZ, 0x3, R164 ;  /* 0x00000003ffa47819 */ /* 0x000fe800000116a4 */
[----:B------:R-:W-:Y:S02]  /*3850*/  ISETP.NE.U32.AND P5, PT, R164, RZ, PT ;  /* 0x000000ffa400720c */ /* 0x000fe40003fa5070 */
[----:B------:R-:W-:Y:S03]  /*3860*/  CS2R R164, SRZ ;  /* 0x0000000000a47805 */ /* 0x000fe6000001ff00 */
[----:B0-----:R-:W0:Y:S10]  /*3870*/  @P3 LDG.E.LTC128B.128.SYS R180, [R210+0x80] ;  /* 0x00008000d2b43381 */ /* 0x001e3400001eed20 */
[----:B------:R1:W4:Y:S02]  /*3880*/  @P2 LDG.E.LTC128B.128.SYS R172, [R202+0x80] ;  /* 0x00008000caac2381 */ /* 0x00032400001eed20 */
[----:B-1----:R-:W-:Y:S08]  /*3890*/  IADD3 R202, P0, R208, c[0x0][0x1c0], RZ ;  /* 0x00007000d0ca7a10 */ /* 0x002ff00007f1e0ff */
[----:B------:R-:W4:Y:S01]  /*38a0*/  @P1 LDG.E.LTC128B.128.SYS R168, [R208] ;  /* 0x00000000d0a81381 */ /* 0x000f2200001eed20 */
[----:B------:R-:W-:Y:S02]  /*38b0*/  IADD3 R200, P1, R210, c[0x0][0x190], RZ ;  /* 0x00006400d2c87a10 */ /* 0x000fe40007f3e0ff */
[----:B------:R-:W-:Y:S02]  /*38c0*/  IADD3.X R203, R209, c[0x0][0x1c4], RZ, P0, !PT ;  /* 0x00007100d1cb7a10 */ /* 0x000fe400007fe4ff */
[C---:B------:R-:W-:Y:S02]  /*38d0*/  ISETP.GT.AND P0, PT, R206.reuse, 0x1, PT ;  /* 0x00000001ce00780c */ /* 0x040fe40003f04270 */
[----:B------:R-:W-:Y:S02]  /*38e0*/  IADD3.X R201, R211, c[0x0][0x194], RZ, P1, !PT ;  /* 0x00006500d3c97a10 */ /* 0x000fe40000ffe4ff */
[C---:B------:R-:W-:Y:S01]  /*38f0*/  ISETP.GT.AND P1, PT, R206.reuse, 0x2, PT ;  /* 0x00000002ce00780c */ /* 0x040fe20003f24270 */
[----:B------:R-:W4:Y:S01]  /*3900*/  @P5 LDG.E.LTC128B.128.SYS R164, [R208+0x80] ;  /* 0x00008000d0a45381 */ /* 0x000f2200001eed20 */
[----:B------:R-:W-:Y:S02]  /*3910*/  IADD3 R206, R206, -0x1, RZ ;  /* 0xffffffffcece7810 */ /* 0x000fe40007ffe0ff */
[----:B------:R-:W-:Y:S02]  /*3920*/  SEL R205, R205, RZ, P1 ;  /* 0x000000ffcdcd7207 */ /* 0x000fe40000800000 */
[----:B------:R-:W-:Y:S05]  /*3930*/  SEL R204, R204, RZ, P1 ;  /* 0x000000ffcccc7207 */ /* 0x000fea0000800000 */
[----:B--2---:R1:W-:Y:S10]  /*3940*/  STS.128 [R199+UR10], R192 ;  /* 0x000000c0c7007988 */ /* 0x0043f40008000c0a */
[----:B---3--:R1:W-:Y:S10]  /*3950*/  STS.128 [R199+UR10+0x80], R188 ;  /* 0x000080bcc7007988 */ /* 0x0083f40008000c0a */
[----:B----4-:R1:W-:Y:S10]  /*3960*/  STS.128 [R198+UR10], R184 ;  /* 0x000000b8c6007988 */ /* 0x0103f40008000c0a */
[----:B0-----:R1:W-:Y:S01]  /*3970*/  STS.128 [R198+UR10+0x80], R180 ;  /* 0x000080b4c6007988 */ /* 0x0013e20008000c0a */
[----:B------:R-:W-:Y:S02]  /*3980*/  @UP0 UIADD3 UR10, UR10, 0x2000, URZ ;  /* 0x000020000a0a0890 */ /* 0x000fe4000fffe03f */
[----:B------:R-:W-:Y:S07]  /*3990*/  @!UP0 UIADD3 UR10, UR6, -0x2000, URZ ;  /* 0xffffe000060a8890 */ /* 0x000fee000fffe03f */
[----:B------:R1:W-:Y:S10]  /*39a0*/  STS.128 [R197+UR11], R176 ;  /* 0x000000b0c5007988 */ /* 0x0003f40008000c0b */
[----:B------:R1:W-:Y:S10]  /*39b0*/  STS.128 [R197+UR11+0x80], R172 ;  /* 0x000080acc5007988 */ /* 0x0003f40008000c0b */
[----:B------:R1:W-:Y:S10]  /*39c0*/  STS.128 [R196+UR11], R168 ;  /* 0x000000a8c4007988 */ /* 0x0003f40008000c0b */
[----:B------:R1:W-:Y:S01]  /*39d0*/  STS.128 [R196+UR11+0x80], R164 ;  /* 0x000080a4c4007988 */ /* 0x0003e20008000c0b */
[----:B------:R-:W-:Y:S02]  /*39e0*/  @UP0 UIADD3 UR11, UR11, 0x2000, URZ ;  /* 0x000020000b0b0890 */ /* 0x000fe4000fffe03f */
[----:B------:R-:W-:Y:S07]  /*39f0*/  @!UP0 UIADD3 UR11, UR7, -0x2000, URZ ;  /* 0xffffe000070b8890 */ /* 0x000fee000fffe03f */
[----:B------:R-:W-:Y:S10]  /*3a00*/  BAR.SYNC.DEFER_BLOCKING 0x0 ;  /* 0x0000000000007b1d */ /* 0x000ff40000010000 */
[----:B------:R1:W0:Y:S08]  /*3a10*/  LDS.U.128 R132, [R3+UR5] ;  /* 0x0000000503847984 */ /* 0x0002300008001c00 */
[----:B------:R1:W0:Y:S08]  /*3a20*/  LDS.U.128 R140, [R2+UR5+0x200] ;  /* 0x00020005028c7984 */ /* 0x0002300008001c00 */
[----:B------:R1:W0:Y:S08]  /*3a30*/  LDS.U.128 R136, [R0+UR4+0x4000] ;  /* 0x0040000400887984 */ /* 0x0002300008001c00 */
[----:B------:R1:W0:Y:S01]  /*3a40*/  LDS.U.128 R144, [R0+UR4+0x4040] ;  /* 0x0040400400907984 */ /* 0x0002220008001c00 */
[----:B------:R-:W-:-:S05]  /*3a50*/  @P0 BRA `(.L_x_26) ;  /* 0xffffd8f000000947 */ /* 0x000fca000383ffff */
.L_x_25:
[----:B------:R-:W-:-:S04]  /*3a60*/  ISETP.NE.U32.AND P0, PT, RZ, c[0x0][0x298], PT ;  /* 0x0000a600ff007a0c */ /* 0x000fc80003f05070 */
[----:B------:R-:W-:-:S12]  /*3a70*/  ISETP.NE.AND.EX P0, PT, RZ, c[0x0][0x29c], PT, P0 ;  /* 0x0000a700ff007a0c */ /* 0x000fd80003f05300 */
[----:B------:R-:W-:Y:S05]  /*3a80*/  @!P0 BRA `(.L_x_27) ;  /* 0x0000007000008947 */ /* 0x000fea0003800000 */
[----:B------:R-:W-:Y:S02]  /*3a90*/  ULDC.64 UR4, c[0x0][0x298] ;  /* 0x0000a60000047ab9 */ /* 0x000fe40000000a00 */
[----:B-1----:R-:W2:Y:S02]  /*3aa0*/  LDG.E.64.SYS R164, [UR4] ;  /* 0x00000004ffa47981 */ /* 0x002ea4000c1eeb00 */
[----:B--2---:R-:W-:-:S04]  /*3ab0*/  ISETP.NE.U32.AND P0, PT, R164, RZ, PT ;  /* 0x000000ffa400720c */ /* 0x004fc80003f05070 */
[----:B------:R-:W-:-:S12]  /*3ac0*/  ISETP.NE.AND.EX P0, PT, R165, RZ, PT, P0 ;  /* 0x000000ffa500720c */ /* 0x000fd80003f05300 */
[----:B------:R-:W-:Y:S05]  /*3ad0*/  @!P0 BRA `(.L_x_27) ;  /* 0x0000002000008947 */ /* 0x000fea0003800000 */
[----:B------:R1:W4:Y:S01]  /*3ae0*/  LD.E.SYS R164, [R164] ;  /* 0x00000000a4a47980 */ /* 0x000322000010e900 */
[----:B------:R-:W-:Y:S05]  /*3af0*/  BRA `(.L_x_28) ;  /* 0x0000007000007947 */ /* 0x000fea0003800000 */
.L_x_27:
[----:B------:R-:W-:-:S04]  /*3b00*/  ISETP.NE.U32.AND P0, PT, RZ, c[0x0][0x288], PT ;  /* 0x0000a200ff007a0c */ /* 0x000fc80003f05070 */
[----:B------:R-:W-:-:S12]  /*3b10*/  ISETP.NE.AND.EX P0, PT, RZ, c[0x0][0x28c], PT, P0 ;  /* 0x0000a300ff007a0c */ /* 0x000fd80003f05300 */
[----:B------:R-:W-:Y:S05]  /*3b20*/  @!P0 BRA `(.L_x_29) ;  /* 0x0000003000008947 */ /* 0x000fea0003800000 */
[----:B------:R-:W-:Y:S02]  /*3b30*/  ULDC.64 UR4, c[0x0][0x288] ;  /* 0x0000a20000047ab9 */ /* 0x000fe40000000a00 */
[----:B-1----:R-:W4:Y:S01]  /*3b40*/  LDG.E.SYS R164, [UR4] ;  /* 0x00000004ffa47981 */ /* 0x002f22000c1ee900 */
[----:B------:R-:W-:Y:S05]  /*3b50*/  BRA `(.L_x_28) ;  /* 0x0000001000007947 */ /* 0x000fea0003800000 */
.L_x_29:
[----:B-1----:R-:W-:Y:S02]  /*3b60*/  MOV R164, c[0x0][0x280] ;  /* 0x0000a00000a47a02 */ /* 0x002fe40000000f00 */
.L_x_28:
[----:B------:R-:W-:-:S04]  /*3b70*/  ISETP.NE.U32.AND P0, PT, RZ, c[0x0][0x2a0], PT ;  /* 0x0000a800ff007a0c */ /* 0x000fc80003f05070 */
[----:B------:R-:W-:-:S12]  /*3b80*/  ISETP.NE.AND.EX P0, PT, RZ, c[0x0][0x2a4], PT, P0 ;  /* 0x0000a900ff007a0c */ /* 0x000fd80003f05300 */
[----:B------:R-:W-:Y:S05]  /*3b90*/  @!P0 BRA `(.L_x_30) ;  /* 0x0000007000008947 */ /* 0x000fea0003800000 */
[----:B------:R-:W-:Y:S02]  /*3ba0*/  ULDC.64 UR4, c[0x0][0x2a0] ;  /* 0x0000a80000047ab9 */ /* 0x000fe40000000a00 */
[----:B------:R-:W2:Y:S02]  /*3bb0*/  LDG.E.64.SYS R2, [UR4] ;  /* 0x00000004ff027981 */ /* 0x000ea4000c1eeb00 */
[----:B--2---:R-:W-:-:S04]  /*3bc0*/  ISETP.NE.U32.AND P0, PT, R2, RZ, PT ;  /* 0x000000ff0200720c */ /* 0x004fc80003f05070 */
[----:B------:R-:W-:-:S12]  /*3bd0*/  ISETP.NE.AND.EX P0, PT, R3, RZ, PT, P0 ;  /* 0x000000ff0300720c */ /* 0x000fd80003f05300 */
[----:B------:R-:W-:Y:S05]  /*3be0*/  @!P0 BRA `(.L_x_30) ;  /* 0x0000002000008947 */ /* 0x000fea0003800000 */
[----:B-1----:R1:W4:Y:S01]  /*3bf0*/  LD.E.SYS R165, [R2] ;  /* 0x0000000002a57980 */ /* 0x002322000010e900 */
[----:B------:R-:W-:Y:S05]  /*3c00*/  BRA `(.L_x_31) ;  /* 0x0000007000007947 */ /* 0x000fea0003800000 */
.L_x_30:
[----:B------:R-:W-:-:S04]  /*3c10*/  ISETP.NE.U32.AND P0, PT, RZ, c[0x0][0x290], PT ;  /* 0x0000a400ff007a0c */ /* 0x000fc80003f05070 */
[----:B------:R-:W-:-:S12]  /*3c20*/  ISETP.NE.AND.EX P0, PT, RZ, c[0x0][0x294], PT, P0 ;  /* 0x0000a500ff007a0c */ /* 0x000fd80003f05300 */
[----:B------:R-:W-:Y:S05]  /*3c30*/  @!P0 BRA `(.L_x_32) ;  /* 0x0000003000008947 */ /* 0x000fea0003800000 */
[----:B------:R-:W-:Y:S02]  /*3c40*/  ULDC.64 UR4, c[0x0][0x290] ;  /* 0x0000a40000047ab9 */ /* 0x000fe40000000a00 */
[----:B-1----:R-:W4:Y:S01]  /*3c50*/  LDG.E.SYS R165, [UR4] ;  /* 0x00000004ffa57981 */ /* 0x002f22000c1ee900 */
[----:B------:R-:W-:Y:S05]  /*3c60*/  BRA `(.L_x_31) ;  /* 0x0000001000007947 */ /* 0x000fea0003800000 */
.L_x_32:
[----:B-1----:R-:W-:Y:S02]  /*3c70*/  MOV R165, c[0x0][0x284] ;  /* 0x0000a10000a57a02 */ /* 0x002fe40000000f00 */
.L_x_31:
[----:B0-----:R-:W0:Y:S01]  /*3c80*/  S2R R137, SR_TID.X ;  /* 0x0000000000897919 */ /* 0x001e220000002100 */
[----:B------:R-:W-:Y:S01]  /*3c90*/  ULDC UR5, c[0x0][0x178] ;  /* 0x00005e0000057ab9 */ /* 0x000fe20000000800 */
[----:B------:R-:W-:Y:S01]  /*3ca0*/  ISETP.NE.U32.AND P5, PT, RZ, c[0x0][0x220], PT ;  /* 0x00008800ff007a0c */ /* 0x000fe20003fa5070 */
[----:B------:R-:W-:Y:S01]  /*3cb0*/  UMOV UR6, 0xffffffff ;  /* 0xffffffff00067882 */ /* 0x000fe20000000000 */
[----:B------:R-:W2:Y:S01]  /*3cc0*/  S2UR UR4, SR_CTAID.Y ;  /* 0x00000000000479c3 */ /* 0x000ea20000002600 */
[----:B------:R-:W-:Y:S01]  /*3cd0*/  USHF.L.U32 UR6, UR6, UR5, URZ ;  /* 0x0000000506067299 */ /* 0x000fe2000800063f */
[----:B------:R-:W-:Y:S01]  /*3ce0*/  ISETP.NE.U32.AND P6, PT, RZ, c[0x0][0x270], PT ;  /* 0x00009c00ff007a0c */ /* 0x000fe20003fc5070 */
[----:B------:R-:W-:Y:S01]  /*3cf0*/  ULEA UR13, UR15, UR13, 0x1 ;  /* 0x0000000d0f0d7291 */ /* 0x000fe2000f8e083f */
[----:B-1----:R-:W1:Y:S01]  /*3d00*/  S2R R3, SR_CTAID.X ;  /* 0x0000000000037919 */ /* 0x002e620000002500 */
[----:B------:R-:W-:-:S02]  /*3d10*/  ISETP.NE.AND.EX P5, PT, RZ, c[0x0][0x224], PT, P5 ;  /* 0x00008900ff007a0c */ /* 0x000fc40003fa5350 */
[----:B------:R-:W-:Y:S02]  /*3d20*/  ISETP.NE.AND.EX P6, PT, RZ, c[0x0][0x274], PT, P6 ;  /* 0x00009d00ff007a0c */ /* 0x000fe40003fc5360 */
[----:B----4-:R-:W-:Y:S02]  /*3d30*/  FSETP.NEU.AND P3, PT, R165, RZ, PT ;  /* 0x000000ffa500720b */ /* 0x010fe40003f6d000 */
[C---:B0-----:R-:W-:Y:S02]  /*3d40*/  LOP3.LUT R133, R137.reuse, 0x1f, RZ, 0xc0, !PT ;  /* 0x0000001f89857812 */ /* 0x041fe400078ec0ff */
[----:B------:R-:W-:Y:S02]  /*3d50*/  SHF.R.S32.HI R134, RZ, 0x1f, R137 ;  /* 0x0000001fff867819 */ /* 0x000fe40000011489 */
[----:B------:R-:W-:Y:S01]  /*3d60*/  SHF.R.U32.HI R0, RZ, 0x1, R133 ;  /* 0x00000001ff007819 */ /* 0x000fe20000011685 */
[----:B--2---:R-:W-:Y:S01]  /*3d70*/  USHF.L.U32 UR4, UR4, UR5, URZ ;  /* 0x0000000504047299 */ /* 0x004fe2000800063f */
[----:B------:R-:W-:-:S02]  /*3d80*/  LOP3.LUT R135, R137, 0x2, RZ, 0xc0, !PT ;  /* 0x0000000289877812 */ /* 0x000fc400078ec0ff */
[--C-:B------:R-:W-:Y:S02]  /*3d90*/  SHF.R.U32.HI R136, RZ, 0x3, R133.reuse ;  /* 0x00000003ff887819 */ /* 0x100fe40000011685 */
[----:B------:R-:W-:Y:S02]  /*3da0*/  LEA.HI R132, R134, R137, RZ, 0x5 ;  /* 0x0000008986847211 */ /* 0x000fe400078f28ff */
[----:B------:R-:W-:Y:S02]  /*3db0*/  LOP3.LUT R0, R0, 0x4, RZ, 0xc0, !PT ;  /* 0x0000000400007812 */ /* 0x000fe400078ec0ff */
[----:B------:R-:W-:Y:S02]  /*3dc0*/  SHF.R.U32.HI R133, RZ, 0x2, R133 ;  /* 0x00000002ff857819 */ /* 0x000fe40000011685 */
[----:B------:R-:W-:Y:S02]  /*3dd0*/  LOP3.LUT R136, R136, 0x2, RZ, 0xc0, !PT ;  /* 0x0000000288887812 */ /* 0x000fe400078ec0ff */
[----:B------:R-:W-:-:S02]  /*3de0*/  SHF.R.S32.HI R2, RZ, 0x5, R132 ;  /* 0x00000005ff027819 */ /* 0x000fc40000011484 */
[----:B------:R-:W-:Y:S01]  /*3df0*/  LEA.HI R135, R135, R0, RZ, 0x1f ;  /* 0x0000000087877211 */ /* 0x000fe200078ff8ff */
[----:B------:R-:W-:Y:S01]  /*3e00*/  IMAD.U32 R0, RZ, RZ, UR14 ;  /* 0x0000000eff007e24 */ /* 0x000fe2000f8e00ff */
[----:B------:R-:W-:Y:S02]  /*3e10*/  LOP3.LUT R132, R132, 0xffffffe0, RZ, 0xc0, !PT ;  /* 0xffffffe084847812 */ /* 0x000fe400078ec0ff */
[----:B------:R-:W-:Y:S01]  /*3e20*/  LOP3.LUT R136, R136, 0x1, R133, 0xf8, !PT ;  /* 0x0000000188887812 */ /* 0x000fe200078ef885 */
[----:B------:R-:W-:Y:S01]  /*3e30*/  IMAD R0, R0, 0x20, R135 ;  /* 0x0000002000007824 */ /* 0x000fe200078e0287 */
[----:B------:R-:W-:Y:S01]  /*3e40*/  LEA.HI R133, R2, R2, RZ, 0x1 ;  /* 0x0000000202857211 */ /* 0x000fe200078f08ff */
[----:B------:R-:W-:Y:S01]  /*3e50*/  IMAD.IADD R135, R137, 0x1, -R132 ;  /* 0x0000000189877824 */ /* 0x000fe200078e0a84 */
[----:B------:R-:W-:Y:S01]  /*3e60*/  LEA.HI R134, R134, R137, RZ, 0x6 ;  /* 0x0000008986867211 */ /* 0x000fe200078f30ff */
[----:B------:R-:W-:Y:S01]  /*3e70*/  IMAD.SHL.U32 R136, R136, 0x4, RZ ;  /* 0x0000000488887824 */ /* 0x000fe200078e00ff */
[----:B------:R-:W-:-:S02]  /*3e80*/  LOP3.LUT R133, R133, 0xfffffffe, RZ, 0xc0, !PT ;  /* 0xfffffffe85857812 */ /* 0x000fc400078ec0ff */
[----:B------:R-:W-:Y:S02]  /*3e90*/  SHF.R.S32.HI R138, RZ, 0x1f, R135 ;  /* 0x0000001fff8a7819 */ /* 0x000fe40000011487 */
[----:B-1----:R-:W-:Y:S01]  /*3ea0*/  LOP3.LUT R132, R3, UR6, RZ, 0x30, !PT ;  /* 0x0000000603847c12 */ /* 0x002fe2000f8e30ff */
[----:B------:R-:W-:Y:S01]  /*3eb0*/  IMAD.IADD R2, R2, 0x1, -R133 ;  /* 0x0000000102027824 */ /* 0x000fe200078e0a85 */
[----:B------:R-:W-:Y:S02]  /*3ec0*/  LOP3.LUT R133, R134, 0xffffffc0, RZ, 0xc0, !PT ;  /* 0xffffffc086857812 */ /* 0x000fe400078ec0ff */
[----:B------:R-:W-:Y:S02]  /*3ed0*/  LEA.HI R138, R138, R135, RZ, 0x4 ;  /* 0x000000878a8a7211 */ /* 0x000fe400078f20ff */
[----:B------:R-:W-:Y:S02]  /*3ee0*/  IADD3 R132, R132, UR4, RZ ;  /* 0x0000000484847c10 */ /* 0x000fe4000fffe0ff */
[----:B------:R-:W-:-:S02]  /*3ef0*/  LEA.HI.SX32 R133, R138, R133, 0x1c ;  /* 0x000000858a857211 */ /* 0x000fc400078fe2ff */
[----:B------:R-:W-:Y:S02]  /*3f00*/  LOP3.LUT R138, R138, 0xfffffff0, RZ, 0xc0, !PT ;  /* 0xfffffff08a8a7812 */ /* 0x000fe400078ec0ff */
[----:B------:R-:W-:Y:S02]  /*3f10*/  SHF.R.S32.HI R134, RZ, 0x6, R134 ;  /* 0x00000006ff867819 */ /* 0x000fe40000011486 */
[----:B------:R-:W-:Y:S01]  /*3f20*/  SHF.R.S32.HI R3, RZ, c[0x0][0x178], R3 ;  /* 0x00005e00ff037a19 */ /* 0x000fe20000011403 */
[----:B------:R-:W-:Y:S01]  /*3f30*/  IMAD.IADD R135, R135, 0x1, -R138 ;  /* 0x0000000187877824 */ /* 0x000fe200078e0a8a */
[----:B------:R-:W-:Y:S01]  /*3f40*/  LOP3.LUT R137, R137, 0x1, RZ, 0xc0, !PT ;  /* 0x0000000189897812 */ /* 0x000fe200078ec0ff */
[----:B------:R-:W-:Y:S02]  /*3f50*/  IMAD R139, R134, -0x30, R133 ;  /* 0xffffffd0868b7824 */ /* 0x000fe400078e0285 */
[----:B------:R-:W-:Y:S01]  /*3f60*/  IMAD R132, R132, 0x20, R135 ;  /* 0x0000002084847824 */ /* 0x000fe200078e0287 */
[----:B------:R-:W-:Y:S01]  /*3f70*/  LOP3.LUT R136, R136, 0xfffffffc, R137, 0xe2, !PT ;  /* 0xfffffffc88887812 */ /* 0x000fe200078ee289 */
[----:B------:R-:W-:-:S02]  /*3f80*/  IMAD R134, R2, 0x8, R133 ;  /* 0x0000000802867824 */ /* 0x000fc400078e0285 */
[----:B------:R-:W-:Y:S02]  /*3f90*/  IMAD.SHL.U32 R133, R132, 0x4, RZ ;  /* 0x0000000484857824 */ /* 0x000fe400078e00ff */
[----:B------:R-:W-:Y:S02]  /*3fa0*/  IMAD R2, R2, 0x4, R139 ;  /* 0x0000000402027824 */ /* 0x000fe400078e028b */
[----:B------:R-:W-:Y:S01]  /*3fb0*/  IMAD R3, R3, 0x80, R134 ;  /* 0x0000008003037824 */ /* 0x000fe200078e0286 */
[C---:B------:R-:W-:Y:S01]  /*3fc0*/  ISETP.LT.AND P4, PT, R133.reuse, c[0x0][0x164], P5 ;  /* 0x0000590085007a0c */ /* 0x040fe20002f81270 */
[C---:B------:R-:W-:Y:S01]  /*3fd0*/  IMAD.WIDE R138, R133.reuse, 0x4, RZ ;  /* 0x00000004858a7825 */ /* 0x040fe200078e02ff */
[----:B------:R-:W-:Y:S02]  /*3fe0*/  ISETP.LT.AND P0, PT, R133, c[0x0][0x164], P6 ;  /* 0x0000590085007a0c */ /* 0x000fe40003701270 */
[----:B------:R-:W-:Y:S01]  /*3ff0*/  SHF.R.S32.HI R132, RZ, 0x1f, R3 ;  /* 0x0000001fff847819 */ /* 0x000fe20000011403 */
[----:B------:R-:W-:Y:S01]  /*4000*/  IMAD.U32 R137, RZ, RZ, UR13 ;  /* 0x0000000dff897e24 */ /* 0x000fe2000f8e00ff */
[----:B------:R-:W-:Y:S01]  /*4010*/  LOP3.LUT R138, R138, 0xfffffff0, RZ, 0xc0, !PT ;  /* 0xfffffff08a8a7812 */ /* 0x000fe200078ec0ff */
[----:B------:R-:W-:Y:S01]  /*4020*/  IMAD R2, R2, 0x208, RZ ;  /* 0x0000020802027824 */ /* 0x000fe200078e02ff */
[----:B------:R-:W-:Y:S01]  /*4030*/  LOP3.LUT R139, R139, 0x3fffffff, RZ, 0xc0, !PT ;  /* 0x3fffffff8b8b7812 */ /* 0x000fe200078ec0ff */
[C---:B------:R-:W-:Y:S01]  /*4040*/  IMAD R134, R132.reuse, c[0x0][0x1e0], RZ ;  /* 0x0000780084867a24 */ /* 0x040fe200078e02ff */
[----:B------:R-:W-:Y:S01]  /*4050*/  IADD3 R133, R133, 0x40, RZ ;  /* 0x0000004085857810 */ /* 0x000fe20007ffe0ff */
[----:B------:R-:W-:-:S02]  /*4060*/  IMAD R132, R132, c[0x0][0x230], RZ ;  /* 0x00008c0084847a24 */ /* 0x000fc400078e02ff */
[--C-:B------:R-:W-:Y:S01]  /*4070*/  IMAD.WIDE.U32 R140, R3, c[0x0][0x1e0], R138.reuse ;  /* 0x00007800038c7a25 */ /* 0x100fe200078e008a */
[C---:B------:R-:W-:Y:S02]  /*4080*/  ISETP.LT.AND P5, PT, R133.reuse, c[0x0][0x164], P5 ;  /* 0x0000590085007a0c */ /* 0x040fe40002fa1270 */
[----:B------:R-:W-:Y:S01]  /*4090*/  ISETP.LT.AND P6, PT, R133, c[0x0][0x164], P6 ;  /* 0x0000590085007a0c */ /* 0x000fe200037c1270 */
[----:B------:R-:W-:Y:S01]  /*40a0*/  IMAD.WIDE.U32 R138, R3, c[0x0][0x230], R138 ;  /* 0x00008c00038a7a25 */ /* 0x000fe200078e008a */
[----:B------:R-:W-:-:S03]  /*40b0*/  IADD3 R168, P2, R140, c[0x0][0x220], RZ ;  /* 0x000088008ca87a10 */ /* 0x000fc60007f5e0ff */
[C---:B------:R-:W-:Y:S01]  /*40c0*/  IMAD R133, R3.reuse, c[0x0][0x1e4], R134 ;  /* 0x0000790003857a24 */ /* 0x040fe200078e0286 */
[----:B------:R-:W-:Y:S01]  /*40d0*/  IADD3 R166, P1, R138, c[0x0][0x270], RZ ;  /* 0x00009c008aa67a10 */ /* 0x000fe20007f3e0ff */
[----:B------:R-:W-:Y:S02]  /*40e0*/  IMAD R132, R3, c[0x0][0x234], R132 ;  /* 0x00008d0003847a24 */ /* 0x000fe400078e0284 */
[----:B------:R-:W-:Y:S01]  /*40f0*/  IMAD R137, R137, 0x10, R136 ;  /* 0x0000001089897824 */ /* 0x000fe200078e0288 */
[----:B------:R-:W-:Y:S01]  /*4100*/  IADD3.X R169, R141, c[0x0][0x224], R133, P2, !PT ;  /* 0x000089008da97a10 */ /* 0x000fe200017fe485 */
[----:B------:R-:W-:Y:S01]  /*4110*/  IMAD.U32 R2, R135, 0x10, R2 ;  /* 0x0000001087027824 */ /* 0x000fe200078e0002 */
[----:B------:R-:W-:Y:S01]  /*4120*/  IADD3.X R167, R139, c[0x0][0x274], R132, P1, !PT ;  /* 0x00009d008ba77a10 */ /* 0x000fe20000ffe484 */
[----:B------:R-:W-:Y:S01]  /*4130*/  IMAD R0, R137, 0x41, R0 ;  /* 0x0000004189007824 */ /* 0x000fe200078e0200 */
[----:B------:R-:W-:Y:S05]  /*4140*/  @!P3 BRA `(.L_x_33) ;  /* 0x000027200000b947 */ /* 0x000fea0003800000 */
[C---:B------:R-:W-:Y:S01]  /*4150*/  ISETP.LT.AND P1, PT, R3.reuse, c[0x0][0x160], P5 ;  /* 0x0000580003007a0c */ /* 0x040fe20002f21270 */
[----:B-----5:R-:W-:Y:S01]  /*4160*/  CS2R R160, SRZ ;  /* 0x0000000000a07805 */ /* 0x020fe2000001ff00 */
[----:B------:R-:W-:Y:S01]  /*4170*/  ISETP.LT.AND P2, PT, R3, c[0x0][0x160], P4 ;  /* 0x0000580003007a0c */ /* 0x000fe20002741270 */
[----:B------:R-:W-:Y:S01]  /*4180*/  CS2R R162, SRZ ;  /* 0x0000000000a27805 */ /* 0x000fe2000001ff00 */
[----:B------:R-:W-:Y:S01]  /*4190*/  CS2R R156, SRZ ;  /* 0x00000000009c7805 */ /* 0x000fe2000001ff00 */
[----:B------:R-:W-:-:S07]  /*41a0*/  CS2R R158, SRZ ;  /* 0x00000000009e7805 */ /* 0x000fce000001ff00 */
[----:B------:R-:W-:Y:S02]  /*41b0*/  @P1 MOV R134, R168 ;  /* 0x000000a800861202 */ /* 0x000fe40000000f00 */
[----:B------:R-:W-:Y:S01]  /*41c0*/  @P1 MOV R135, R169 ;  /* 0x000000a900871202 */ /* 0x000fe20000000f00 */
[----:B------:R-:W2:Y:S01]  /*41d0*/  @P2 LDG.E.LTC128B.128.SYS R160, [R168] ;  /* 0x00000000a8a02381 */ /* 0x000ea200001eed20 */
[----:B------:R-:W-:-:S06]  /*41e0*/  IADD3 R172, R3, 0x2, RZ ;  /* 0x0000000203ac7810 */ /* 0x000fcc0007ffe0ff */
[----:B------:R0:W3:Y:S01]  /*41f0*/  @P1 LDG.E.LTC128B.128.SYS R156, [R134+0x100] ;  /* 0x00010000869c1381 */ /* 0x0000e200001eed20 */
[----:B------:R-:W-:Y:S01]  /*4200*/  IADD3 R132, P1, R168, c[0x0][0x1e8], RZ ;  /* 0x00007a00a8847a10 */ /* 0x000fe20007f3e0ff */
[----:B------:R-:W-:Y:S01]  /*4210*/  CS2R R152, SRZ ;  /* 0x0000000000987805 */ /* 0x000fe2000001ff00 */
[C---:B------:R-:W-:Y:S01]  /*4220*/  ISETP.LT.AND P2, PT, R172.reuse, c[0x0][0x160], P4 ;  /* 0x00005800ac007a0c */ /* 0x040fe20002741270 */
[----:B------:R-:W-:Y:S01]  /*4230*/  CS2R R154, SRZ ;  /* 0x00000000009a7805 */ /* 0x000fe2000001ff00 */
[----:B------:R-:W-:Y:S02]  /*4240*/  IADD3.X R133, R169, c[0x0][0x1ec], RZ, P1, !PT ;  /* 0x00007b00a9857a10 */ /* 0x000fe40000ffe4ff */
[----:B------:R-:W-:Y:S01]  /*4250*/  ISETP.LT.AND P1, PT, R172, c[0x0][0x160], P5 ;  /* 0x00005800ac007a0c */ /* 0x000fe20002f21270 */
[----:B------:R-:W-:Y:S01]  /*4260*/  CS2R R148, SRZ ;  /* 0x0000000000947805 */ /* 0x000fe2000001ff00 */
[----:B------:R-:W-:-:S06]  /*4270*/  CS2R R150, SRZ ;  /* 0x0000000000967805 */ /* 0x000fcc000001ff00 */
[----:B------:R1:W4:Y:S04]  /*4280*/  @P2 LDG.E.LTC128B.128.SYS R152, [R132] ;  /* 0x0000000084982381 */ /* 0x00032800001eed20 */
[----:B------:R1:W4:Y:S01]  /*4290*/  @P1 LDG.E.LTC128B.128.SYS R148, [R132+0x100] ;  /* 0x0001000084941381 */ /* 0x00032200001eed20 */
[----:B------:R-:W-:Y:S01]  /*42a0*/  IADD3 R171, R3, 0x10, RZ ;  /* 0x0000001003ab7810 */ /* 0x000fe20007ffe0ff */
[----:B------:R-:W-:Y:S01]  /*42b0*/  CS2R R144, SRZ ;  /* 0x0000000000907805 */ /* 0x000fe2000001ff00 */
[----:B------:R-:W-:Y:S01]  /*42c0*/  IADD3 R174, P1, R132, c[0x0][0x1f0], RZ ;  /* 0x00007c0084ae7a10 */ /* 0x000fe20007f3e0ff */
[----:B------:R-:W-:Y:S01]  /*42d0*/  CS2R R146, SRZ ;  /* 0x0000000000927805 */ /* 0x000fe2000001ff00 */
[----:B------:R-:W-:Y:S01]  /*42e0*/  ISETP.LT.AND P2, PT, R171, c[0x0][0x160], P4 ;  /* 0x00005800ab007a0c */ /* 0x000fe20002741270 */
[----:B------:R-:W-:Y:S01]  /*42f0*/  CS2R R140, SRZ ;  /* 0x00000000008c7805 */ /* 0x000fe2000001ff00 */
[----:B------:R-:W-:Y:S01]  /*4300*/  IADD3.X R175, R133, c[0x0][0x1f4], RZ, P1, !PT ;  /* 0x00007d0085af7a10 */ /* 0x000fe20000ffe4ff */
[----:B------:R-:W-:Y:S01]  /*4310*/  CS2R R142, SRZ ;  /* 0x00000000008e7805 */ /* 0x000fe2000001ff00 */
[----:B------:R-:W-:-:S02]  /*4320*/  ISETP.LT.AND P1, PT, R171, c[0x0][0x160], P5 ;  /* 0x00005800ab007a0c */ /* 0x000fc40002f21270 */
[----:B------:R-:W-:Y:S01]  /*4330*/  IADD3 R170, R3, 0x12, RZ ;  /* 0x0000001203aa7810 */ /* 0x000fe20007ffe0ff */
[----:B------:R-:W-:-:S05]  /*4340*/  CS2R R136, SRZ ;  /* 0x0000000000887805 */ /* 0x000fca000001ff00 */
[----:B------:R-:W4:Y:S01]  /*4350*/  @P2 LDG.E.LTC128B.128.SYS R144, [R174] ;  /* 0x00000000ae902381 */ /* 0x000f2200001eed20 */
[C---:B------:R-:W-:Y:S01]  /*4360*/  ISETP.LT.AND P2, PT, R170.reuse, c[0x0][0x160], P4 ;  /* 0x00005800aa007a0c */ /* 0x040fe20002741270 */
[----:B------:R-:W-:Y:S02]  /*4370*/  CS2R R138, SRZ ;  /* 0x00000000008a7805 */ /* 0x000fe4000001ff00 */
[----:B------:R-:W4:Y:S01]  /*4380*/  @P1 LDG.E.LTC128B.128.SYS R140, [R174+0x100] ;  /* 0x00010000ae8c1381 */ /* 0x000f2200001eed20 */
[----:B------:R-:W-:Y:S01]  /*4390*/  ULDC.64 UR6, c[0x0][0x1e8] ;  /* 0x00007a0000067ab9 */ /* 0x000fe20000000a00 */
[----:B------:R-:W-:Y:S01]  /*43a0*/  ISETP.LT.AND P1, PT, R170, c[0x0][0x160], P5 ;  /* 0x00005800aa007a0c */ /* 0x000fe20002f21270 */
[----:B-1----:R-:W-:Y:S01]  /*43b0*/  CS2R R132, SRZ ;  /* 0x0000000000847805 */ /* 0x002fe2000001ff00 */
[----:B0-----:R-:W-:-:S05]  /*43c0*/  CS2R R134, SRZ ;  /* 0x0000000000867805 */ /* 0x001fca000001ff00 */
[----:B------:R-:W4:Y:S05]  /*43d0*/  @P2 LDG.E.LTC128B.128.SYS R136, [R174.64+UR6] ;  /* 0x00000006ae882981 */ /* 0x000f2a000c1eed20 */
[----:B------:R-:W4:Y:S04]  /*43e0*/  @P1 LDG.E.LTC128B.128.SYS R132, [R174.64+UR6+0x100] ;  /* 0x00010006ae841981 */ /* 0x000f28000c1eed20 */
[----:B------:R-:W-:Y:S01]  /*43f0*/  BAR.SYNC.DEFER_BLOCKING 0x0 ;  /* 0x0000000000007b1d */ /* 0x000fe20000010000 */
[----:B------:R-:W-:-:S02]  /*4400*/  ISETP.LT.AND P1, PT, R3, c[0x0][0x160], P0 ;  /* 0x0000580003007a0c */ /* 0x000fc40000721270 */
[----:B------:R-:W-:Y:S02]  /*4410*/  ISETP.LT.AND P2, PT, R3, c[0x0][0x160], P6 ;  /* 0x0000580003007a0c */ /* 0x000fe40003741270 */
[----:B------:R-:W-:Y:S01]  /*4420*/  ISETP.LT.AND P3, PT, R172, c[0x0][0x160], P0 ;  /* 0x00005800ac007a0c */ /* 0x000fe20000761270 */
[----:B------:R-:W-:Y:S01]  /*4430*/  ULDC.64 UR4, c[0x0][0x238] ;  /* 0x00008e0000047ab9 */ /* 0x000fe20000000a00 */
[----:B------:R-:W-:Y:S04]  /*4440*/  STS.64 [R0.X8], R4 ;  /* 0x0000000400007388 */ /* 0x000fe80000008a00 */
[----:B------:R-:W-:Y:S04]  /*4450*/  STS.64 [R0.X8+0x10], R60 ;  /* 0x0000103c00007388 */ /* 0x000fe80000008a00 */
        /* <DEDUP_REMOVED lines=8> */
[----:B------:R2:W-:Y:S04]  /*44e0*/  STS.64 [R0.X8+0x450], R10 ;  /* 0x0004500a00007388 */ /* 0x0005e80000008a00 */
[----:B------:R-:W-:Y:S04]  /*44f0*/  STS.64 [R0.X8+0x460], R66 ;  /* 0x0004604200007388 */ /* 0x000fe80000008a00 */
[----:B------:R-:W-:Y:S04]  /*4500*/  STS.64 [R0.X8+0x490], R70 ;  /* 0x0004904600007388 */ /* 0x000fe80000008a00 */
[----:B------:R-:W-:Y:S04]  /*4510*/  STS.64 [R0.X8+0x4a0], R126 ;  /* 0x0004a07e00007388 */ /* 0x000fe80000008a00 */
[----:B------:R-:W-:Y:S04]  /*4520*/  STS.64 [R0.X8+0x4d0], R74 ;  /* 0x0004d04a00007388 */ /* 0x000fe80000008a00 */
[----:B------:R-:W-:Y:S04]  /*4530*/  STS.64 [R0.X8+0x4e0], R130 ;  /* 0x0004e08200007388 */ /* 0x000fe80000008a00 */
[----:B------:R-:W-:Y:S05]  /*4540*/  BAR.SYNC.DEFER_BLOCKING 0x0 ;  /* 0x0000000000007b1d */ /* 0x000fea0000010000 */
[----:B------:R-:W0:Y:S04]  /*4550*/  LDS.U.64 R8, [R2] ;  /* 0x0000000002087984 */ /* 0x000e280000001a00 */
[----:B------:R-:W1:Y:S04]  /*4560*/  LDS.U.64 R68, [R2+0x8] ;  /* 0x0000080002447984 */ /* 0x000e680000001a00 */
[----:B------:R-:W-:Y:S04]  /*4570*/  LDS.U.64 R62, [R2+0x418] ;  /* 0x00041800023e7984 */ /* 0x000fe80000001a00 */
[----:B------:R-:W0:Y:S04]  /*4580*/  LDS.U.64 R4, [R2+0x100] ;  /* 0x0001000002047984 */ /* 0x000e280000001a00 */
[----:B------:R-:W0:Y:S04]  /*4590*/  LDS.U.64 R6, [R2+0x108] ;  /* 0x0001080002067984 */ /* 0x000e280000001a00 */
[----:B------:R-:W-:Y:S04]  /*45a0*/  LDS.U.64 R66, [R2+0x510] ;  /* 0x0005100002427984 */ /* 0x000fe80000001a00 */
[----:B------:R-:W0:Y:S04]  /*45b0*/  LDS.U.64 R60, [R2+0x410] ;  /* 0x00041000023c7984 */ /* 0x000e280000001a00 */
[----:B------:R-:W0:Y:S04]  /*45c0*/  LDS.U.64 R64, [R2+0x518] ;  /* 0x0005180002407984 */ /* 0x000e280000001a00 */
[----:B------:R-:W0:Y:S04]  /*45d0*/  LDS.U.64 R74, [R2+0x1040] ;  /* 0x00104000024a7984 */ /* 0x000e280000001a00 */
[----:B------:R-:W-:Y:S04]  /*45e0*/  LDS.U.64 R126, [R2+0x1048] ;  /* 0x00104800027e7984 */ /* 0x000fe80000001a00 */
[----:B------:R-:W-:Y:S01]  /*45f0*/  LDS.U.64 R124, [R2+0x1148] ;  /* 0x00114800027c7984 */ /* 0x000fe20000001a00 */
[----:B--2---:R-:W-:-:S02]  /*4600*/  FMUL R11, R160, R165 ;  /* 0x000000a5a00b7220 */ /* 0x004fc40000400000 */
[-C--:B------:R-:W-:Y:S02]  /*4610*/  FMUL R10, R161, R165.reuse ;  /* 0x000000a5a10a7220 */ /* 0x080fe40000400000 */
[-C--:B0-----:R-:W-:Y:S02]  /*4620*/  FFMA R8, R8, R164.reuse, R11 ;  /* 0x000000a408087223 */ /* 0x081fe4000000000b */
[-C--:B------:R-:W-:Y:S02]  /*4630*/  FMUL R73, R162, R165.reuse ;  /* 0x000000a5a2497220 */ /* 0x080fe40000400000 */
[----:B------:R-:W-:Y:S02]  /*4640*/  FMUL R11, R163, R165 ;  /* 0x000000a5a30b7220 */ /* 0x000fe40000400000 */
[-C--:B------:R-:W-:Y:S02]  /*4650*/  FFMA R9, R9, R164.reuse, R10 ;  /* 0x000000a409097223 */ /* 0x080fe4000000000a */
[----:B-1----:R-:W-:-:S02]  /*4660*/  FFMA R10, R68, R164, R73 ;  /* 0x000000a4440a7223 */ /* 0x002fc40000000049 */
[-C--:B------:R-:W-:Y:S01]  /*4670*/  FFMA R11, R69, R164.reuse, R11 ;  /* 0x000000a4450b7223 */ /* 0x080fe2000000000b */
[----:B------:R-:W0:Y:S01]  /*4680*/  LDS.U.64 R72, [R2+0x1140] ;  /* 0x0011400002487984 */ /* 0x000e220000001a00 */
[-C--:B---3--:R-:W-:Y:S02]  /*4690*/  FMUL R71, R156, R165.reuse ;  /* 0x000000a59c477220 */ /* 0x088fe40000400000 */
[-C--:B------:R-:W-:Y:S02]  /*46a0*/  FMUL R70, R157, R165.reuse ;  /* 0x000000a59d467220 */ /* 0x080fe40000400000 */
[-C--:B------:R-:W-:Y:S02]  /*46b0*/  FMUL R69, R158, R165.reuse ;  /* 0x000000a59e457220 */ /* 0x080fe40000400000 */
[----:B------:R1:W-:Y:S01]  /*46c0*/  @P1 STG.E.128.SYS [R166], R8 ;  /* 0x00000008a6001386 */ /* 0x0003e2000010ed00 */
[----:B------:R-:W-:Y:S01]  /*46d0*/  FMUL R68, R159, R165 ;  /* 0x000000a59f447220 */ /* 0x000fe20000400000 */
[----:B------:R-:W-:Y:S01]  /*46e0*/  ISETP.LT.AND P1, PT, R172, c[0x0][0x160], P6 ;  /* 0x00005800ac007a0c */ /* 0x000fe20003721270 */
[----:B------:R-:W-:-:S02]  /*46f0*/  FFMA R4, R4, R164, R71 ;  /* 0x000000a404047223 */ /* 0x000fc40000000047 */
[-C--:B------:R-:W-:Y:S02]  /*4700*/  FFMA R5, R5, R164.reuse, R70 ;  /* 0x000000a405057223 */ /* 0x080fe40000000046 */
[-C--:B------:R-:W-:Y:S01]  /*4710*/  FFMA R6, R6, R164.reuse, R69 ;  /* 0x000000a406067223 */ /* 0x080fe20000000045 */
[----:B------:R-:W2:Y:S01]  /*4720*/  LDS.U.64 R70, [R2+0x1450] ;  /* 0x0014500002467984 */ /* 0x000ea20000001a00 */
[-C--:B------:R-:W-:Y:S02]  /*4730*/  FFMA R7, R7, R164.reuse, R68 ;  /* 0x000000a407077223 */ /* 0x080fe40000000044 */
[-C--:B----4-:R-:W-:Y:S02]  /*4740*/  FMUL R69, R152, R165.reuse ;  /* 0x000000a598457220 */ /* 0x090fe40000400000 */
[----:B------:R-:W-:Y:S02]  /*4750*/  FMUL R68, R153, R165 ;  /* 0x000000a599447220 */ /* 0x000fe40000400000 */
[----:B------:R-:W-:-:S02]  /*4760*/  FFMA R60, R60, R164, R69 ;  /* 0x000000a43c3c7223 */ /* 0x000fc40000000045 */
[-C--:B-1----:R-:W-:Y:S01]  /*4770*/  FMUL R8, R155, R165.reuse ;  /* 0x000000a59b087220 */ /* 0x082fe20000400000 */
[----:B------:R-:W-:Y:S01]  /*4780*/  @P2 MOV R10, R166 ;  /* 0x000000a6000a2202 */ /* 0x000fe20000000f00 */
[----:B------:R-:W-:Y:S01]  /*4790*/  FMUL R9, R148, R165 ;  /* 0x000000a594097220 */ /* 0x000fe20000400000 */
[----:B------:R-:W-:Y:S01]  /*47a0*/  @P2 MOV R11, R167 ;  /* 0x000000a7000b2202 */ /* 0x000fe20000000f00 */
[-C--:B------:R-:W-:Y:S02]  /*47b0*/  FFMA R63, R63, R164.reuse, R8 ;  /* 0x000000a43f3f7223 */ /* 0x080fe40000000008 */
[-C--:B------:R-:W-:Y:S02]  /*47c0*/  FFMA R8, R66, R164.reuse, R9 ;  /* 0x000000a442087223 */ /* 0x080fe40000000009 */
[-C--:B------:R-:W-:Y:S02]  /*47d0*/  FMUL R9, R149, R165.reuse ;  /* 0x000000a595097220 */ /* 0x080fe40000400000 */
[-C--:B------:R-:W-:Y:S01]  /*47e0*/  FMUL R69, R154, R165.reuse ;  /* 0x000000a59a457220 */ /* 0x080fe20000400000 */
[----:B------:R1:W-:Y:S01]  /*47f0*/  @P2 STG.E.128.SYS [R10+0x100], R4 ;  /* 0x000100040a002386 */ /* 0x0003e2000010ed00 */
[-C--:B------:R-:W-:Y:S01]  /*4800*/  FFMA R9, R67, R164.reuse, R9 ;  /* 0x000000a443097223 */ /* 0x080fe20000000009 */
[----:B------:R-:W-:Y:S01]  /*4810*/  IADD3 R128, P2, R166, c[0x0][0x238], RZ ;  /* 0x00008e00a6807a10 */ /* 0x000fe20007f5e0ff */
[-C--:B------:R-:W-:Y:S01]  /*4820*/  FFMA R61, R61, R164.reuse, R68 ;  /* 0x000000a43d3d7223 */ /* 0x080fe20000000044 */
[----:B------:R-:W3:Y:S01]  /*4830*/  LDS.U.64 R66, [R2+0x1458] ;  /* 0x0014580002427984 */ /* 0x000ee20000001a00 */
[----:B------:R-:W-:Y:S01]  /*4840*/  FFMA R62, R62, R164, R69 ;  /* 0x000000a43e3e7223 */ /* 0x000fe20000000045 */
[----:B------:R-:W-:Y:S01]  /*4850*/  IADD3.X R129, R167, c[0x0][0x23c], RZ, P2, !PT ;  /* 0x00008f00a7817a10 */ /* 0x000fe200017fe4ff */
[----:B------:R-:W-:Y:S01]  /*4860*/  FMUL R131, R146, R165 ;  /* 0x000000a592837220 */ /* 0x000fe20000400000 */
[----:B------:R-:W-:Y:S01]  /*4870*/  LDS.U.64 R68, [R2+0x1550] ;  /* 0x0015500002447984 */ /* 0x000fe20000001a00 */
[----:B------:R-:W-:-:S05]  /*4880*/  ISETP.LT.AND P2, PT, R171, c[0x0][0x160], P6 ;  /* 0x00005800ab007a0c */ /* 0x000fca0003741270 */
[----:B------:R4:W-:Y:S01]  /*4890*/  @P3 STG.E.128.SYS [R128], R60 ;  /* 0x0000003c80003386 */ /* 0x0009e2000010ed00 */
[----:B------:R-:W-:Y:S01]  /*48a0*/  ISETP.LT.AND P3, PT, R171, c[0x0][0x160], P0 ;  /* 0x00005800ab007a0c */ /* 0x000fe20000761270 */
[-C--:B-1----:R-:W-:Y:S02]  /*48b0*/  FMUL R5, R150, R165.reuse ;  /* 0x000000a596057220 */ /* 0x082fe40000400000 */
[-C--:B------:R-:W-:Y:S02]  /*48c0*/  FMUL R11, R151, R165.reuse ;  /* 0x000000a5970b7220 */ /* 0x080fe40000400000 */
[-C--:B------:R-:W-:Y:S02]  /*48d0*/  FFMA R10, R64, R164.reuse, R5 ;  /* 0x000000a4400a7223 */ /* 0x080fe40000000005 */
[----:B------:R-:W-:Y:S02]  /*48e0*/  FFMA R11, R65, R164, R11 ;  /* 0x000000a4410b7223 */ /* 0x000fe4000000000b */
[----:B------:R-:W1:Y:S01]  /*48f0*/  LDS.U.64 R64, [R2+0x1558] ;  /* 0x0015580002407984 */ /* 0x000e620000001a00 */
[----:B------:R-:W-:-:S02]  /*4900*/  FMUL R5, R144, R165 ;  /* 0x000000a590057220 */ /* 0x000fc40000400000 */
[-C--:B------:R-:W-:Y:S02]  /*4910*/  FMUL R7, R147, R165.reuse ;  /* 0x000000a593077220 */ /* 0x080fe40000400000 */
[----:B------:R-:W-:Y:S01]  /*4920*/  FFMA R4, R74, R164, R5 ;  /* 0x000000a44a047223 */ /* 0x000fe20000000005 */
[----:B----4-:R-:W-:Y:S01]  /*4930*/  @P1 MOV R62, R128 ;  /* 0x00000080003e1202 */ /* 0x010fe20000000f00 */
[----:B------:R-:W-:Y:S01]  /*4940*/  FMUL R61, R140, R165 ;  /* 0x000000a58c3d7220 */ /* 0x000fe20000400000 */
[----:B------:R-:W-:Y:S01]  /*4950*/  @P1 MOV R63, R129 ;  /* 0x00000081003f1202 */ /* 0x000fe20000000f00 */
[-C--:B------:R-:W-:Y:S02]  /*4960*/  FMUL R5, R145, R165.reuse ;  /* 0x000000a591057220 */ /* 0x080fe40000400000 */
[----:B0-----:R-:W-:Y:S02]  /*4970*/  FFMA R60, R72, R164, R61 ;  /* 0x000000a4483c7223 */ /* 0x001fe4000000003d */
[----:B------:R-:W-:-:S02]  /*4980*/  FMUL R61, R141, R165 ;  /* 0x000000a58d3d7220 */ /* 0x000fc40000400000 */
[-C--:B------:R-:W-:Y:S01]  /*4990*/  FFMA R5, R75, R164.reuse, R5 ;  /* 0x000000a44b057223 */ /* 0x080fe20000000005 */
[----:B------:R0:W-:Y:S01]  /*49a0*/  @P1 STG.E.128.SYS [R62+0x100], R8 ;  /* 0x000100083e001386 */ /* 0x0001e2000010ed00 */
[----:B------:R-:W-:Y:S01]  /*49b0*/  IADD3 R74, P1, R128, c[0x0][0x240], RZ ;  /* 0x00009000804a7a10 */ /* 0x000fe20007f3e0ff */
[-C--:B------:R-:W-:Y:S02]  /*49c0*/  FFMA R6, R126, R164.reuse, R131 ;  /* 0x000000a47e067223 */ /* 0x080fe40000000083 */
[-C--:B------:R-:W-:Y:S01]  /*49d0*/  FFMA R7, R127, R164.reuse, R7 ;  /* 0x000000a47f077223 */ /* 0x080fe20000000007 */
[----:B------:R-:W-:Y:S01]  /*49e0*/  IADD3.X R75, R129, c[0x0][0x244], RZ, P1, !PT ;  /* 0x00009100814b7a10 */ /* 0x000fe20000ffe4ff */
[----:B------:R-:W-:Y:S01]  /*49f0*/  FFMA R61, R73, R164, R61 ;  /* 0x000000a4493d7223 */ /* 0x000fe2000000003d */
[----:B------:R-:W-:Y:S01]  /*4a00*/  ISETP.LT.AND P1, PT, R170, c[0x0][0x160], P0 ;  /* 0x00005800aa007a0c */ /* 0x000fe20000721270 */
[----:B------:R-:W-:-:S05]  /*4a10*/  FMUL R73, R138, R165 ;  /* 0x000000a58a497220 */ /* 0x000fca0000400000 */
[----:B------:R4:W-:Y:S01]  /*4a20*/  @P3 STG.E.128.SYS [R74], R4 ;  /* 0x000000044a003386 */ /* 0x0009e2000010ed00 */
[----:B------:R-:W-:Y:S01]  /*4a30*/  ISETP.LT.AND P3, PT, R170, c[0x0][0x160], P6 ;  /* 0x00005800aa007a0c */ /* 0x000fe20003761270 */
[-C--:B0-----:R-:W-:Y:S02]  /*4a40*/  FMUL R9, R142, R165.reuse ;  /* 0x000000a58e097220 */ /* 0x081fe40000400000 */
[-C--:B------:R-:W-:Y:S02]  /*4a50*/  FMUL R11, R136, R165.reuse ;  /* 0x000000a5880b7220 */ /* 0x080fe40000400000 */
[----:B------:R-:W-:Y:S02]  /*4a60*/  FMUL R63, R143, R165 ;  /* 0x000000a58f3f7220 */ /* 0x000fe40000400000 */
[-C--:B------:R-:W-:Y:S02]  /*4a70*/  FFMA R62, R124, R164.reuse, R9 ;  /* 0x000000a47c3e7223 */ /* 0x080fe40000000009 */
[----:B--2---:R-:W-:-:S02]  /*4a80*/  FFMA R8, R70, R164, R11 ;  /* 0x000000a446087223 */ /* 0x004fc4000000000b */
[-C--:B------:R-:W-:Y:S02]  /*4a90*/  FFMA R63, R125, R164.reuse, R63 ;  /* 0x000000a47d3f7223 */ /* 0x080fe4000000003f */
[-C--:B------:R-:W-:Y:S02]  /*4aa0*/  FMUL R9, R137, R165.reuse ;  /* 0x000000a589097220 */ /* 0x080fe40000400000 */
[----:B------:R-:W-:Y:S02]  /*4ab0*/  FMUL R11, R139, R165 ;  /* 0x000000a58b0b7220 */ /* 0x000fe40000400000 */
[-C--:B------:R-:W-:Y:S02]  /*4ac0*/  FFMA R9, R71, R164.reuse, R9 ;  /* 0x000000a447097223 */ /* 0x080fe40000000009 */
[-C--:B---3--:R-:W-:Y:S01]  /*4ad0*/  FFMA R10, R66, R164.reuse, R73 ;  /* 0x000000a4420a7223 */ /* 0x088fe20000000049 */
[----:B------:R0:W-:Y:S01]  /*4ae0*/  @P2 STG.E.128.SYS [R74+0x100], R60 ;  /* 0x0001003c4a002386 */ /* 0x0001e2000010ed00 */
[----:B------:R-:W-:-:S02]  /*4af0*/  FFMA R11, R67, R164, R11 ;  /* 0x000000a4430b7223 */ /* 0x000fc4000000000b */
[-C--:B----4-:R-:W-:Y:S02]  /*4b00*/  FMUL R7, R134, R165.reuse ;  /* 0x000000a586077220 */ /* 0x090fe40000400000 */
[-C--:B------:R-:W-:Y:S02]  /*4b10*/  FMUL R71, R132, R165.reuse ;  /* 0x000000a584477220 */ /* 0x080fe40000400000 */
[-C--:B------:R-:W-:Y:S02]  /*4b20*/  FMUL R5, R133, R165.reuse ;  /* 0x000000a585057220 */ /* 0x080fe40000400000 */
[-C--:B-1----:R-:W-:Y:S01]  /*4b30*/  FFMA R6, R64, R164.reuse, R7 ;  /* 0x000000a440067223 */ /* 0x082fe20000000007 */
[----:B------:R-:W-:Y:S01]  /*4b40*/  @P1 STG.E.128.SYS [R74.64+UR4], R8 ;  /* 0x000000084a001986 */ /* 0x000fe2000c10ed04 */
[----:B------:R-:W-:Y:S01]  /*4b50*/  IADD3 R64, P1, R168, c[0x0][0x200], RZ ;  /* 0x00008000a8407a10 */ /* 0x000fe20007f3e0ff */
[-C--:B------:R-:W-:Y:S02]  /*4b60*/  FFMA R4, R68, R164.reuse, R71 ;  /* 0x000000a444047223 */ /* 0x080fe40000000047 */
[----:B------:R-:W-:Y:S01]  /*4b70*/  FFMA R5, R69, R164, R5 ;  /* 0x000000a445057223 */ /* 0x000fe20000000005 */
[----:B0-----:R-:W-:Y:S01]  /*4b80*/  IADD3 R61, R3, 0x4, RZ ;  /* 0x00000004033d7810 */ /* 0x001fe20007ffe0ff */
[----:B------:R-:W-:-:S03]  /*4b90*/  FMUL R60, R135, R165 ;  /* 0x000000a5873c7220 */ /* 0x000fc60000400000 */
[----:B------:R-:W-:Y:S01]  /*4ba0*/  ISETP.LT.AND P2, PT, R61, c[0x0][0x160], P4 ;  /* 0x000058003d007a0c */ /* 0x000fe20002741270 */
[----:B------:R-:W-:Y:S01]  /*4bb0*/  FFMA R7, R65, R164, R60 ;  /* 0x000000a441077223 */ /* 0x000fe2000000003c */
[----:B------:R-:W-:Y:S02]  /*4bc0*/  IADD3.X R65, R169, c[0x0][0x204], RZ, P1, !PT ;  /* 0x00008100a9417a10 */ /* 0x000fe40000ffe4ff */
[----:B------:R-:W-:-:S05]  /*4bd0*/  ISETP.LT.AND P1, PT, R61, c[0x0][0x160], P5 ;  /* 0x000058003d007a0c */ /* 0x000fca0002f21270 */
[----:B------:R0:W-:Y:S04]  /*4be0*/  @P3 STG.E.128.SYS [R74.64+UR4+0x100], R4 ;  /* 0x000100044a003986 */ /* 0x0001e8000c10ed04 */
[----:B------:R1:W2:Y:S01]  /*4bf0*/  @P2 LDG.E.LTC128B.128.SYS R160, [R64] ;  /* 0x0000000040a02381 */ /* 0x0002a200001eed20 */
[----:B------:R-:W-:Y:S02]  /*4c00*/  IADD3 R60, R3, 0x6, RZ ;  /* 0x00000006033c7810 */ /* 0x000fe40007ffe0ff */
[----:B0-----:R-:W-:Y:S02]  /*4c10*/  @P1 MOV R4, R64 ;  /* 0x0000004000041202 */ /* 0x001fe40000000f00 */
[----:B------:R-:W-:Y:S02]  /*4c20*/  @P1 MOV R5, R65 ;  /* 0x0000004100051202 */ /* 0x000fe40000000f00 */
[----:B------:R-:W-:-:S06]  /*4c30*/  ISETP.LT.AND P2, PT, R60, c[0x0][0x160], P4 ;  /* 0x000058003c007a0c */ /* 0x000fcc0002741270 */
[----:B------:R0:W3:Y:S01]  /*4c40*/  @P1 LDG.E.LTC128B.128.SYS R156, [R4+0x100] ;  /* 0x00010000049c1381 */ /* 0x0000e200001eed20 */
[----:B------:R-:W-:-:S04]  /*4c50*/  IADD3 R66, P1, R64, c[0x0][0x1e8], RZ ;  /* 0x00007a0040427a10 */ /* 0x000fc80007f3e0ff */
[----:B------:R-:W-:Y:S02]  /*4c60*/  IADD3.X R67, R65, c[0x0][0x1ec], RZ, P1, !PT ;  /* 0x00007b0041437a10 */ /* 0x000fe40000ffe4ff */
[----:B------:R-:W-:-:S06]  /*4c70*/  ISETP.LT.AND P1, PT, R60, c[0x0][0x160], P5 ;  /* 0x000058003c007a0c */ /* 0x000fcc0002f21270 */
[----:B------:R4:W3:Y:S01]  /*4c80*/  @P2 LDG.E.LTC128B.128.SYS R152, [R66] ;  /* 0x0000000042982381 */ /* 0x0008e200001eed20 */
[----:B------:R-:W-:-:S05]  /*4c90*/  IADD3 R62, R3, 0x14, RZ ;  /* 0x00000014033e7810 */ /* 0x000fca0007ffe0ff */
[----:B------:R-:W-:Y:S02]  /*4ca0*/  @P1 MOV R6, R66 ;  /* 0x0000004200061202 */ /* 0x000fe40000000f00 */
[----:B------:R-:W-:-:S08]  /*4cb0*/  @P1 MOV R7, R67 ;  /* 0x0000004300071202 */ /* 0x000fd00000000f00 */
[----:B------:R1:W3:Y:S01]  /*4cc0*/  @P1 LDG.E.LTC128B.128.SYS R148, [R6+0x100] ;  /* 0x0001000006941381 */ /* 0x0002e200001eed20 */
[----:B0-----:R-:W-:Y:S02]  /*4cd0*/  IADD3 R4, P1, R66, c[0x0][0x1f0], RZ ;  /* 0x00007c0042047a10 */ /* 0x001fe40007f3e0ff */
[C---:B------:R-:W-:Y:S02]  /*4ce0*/  ISETP.LT.AND P2, PT, R62.reuse, c[0x0][0x160], P4 ;  /* 0x000058003e007a0c */ /* 0x040fe40002741270 */
[----:B------:R-:W-:Y:S02]  /*4cf0*/  IADD3.X R5, R67, c[0x0][0x1f4], RZ, P1, !PT ;  /* 0x00007d0043057a10 */ /* 0x000fe40000ffe4ff */
[----:B------:R-:W-:Y:S02]  /*4d00*/  ISETP.LT.AND P1, PT, R62, c[0x0][0x160], P5 ;  /* 0x000058003e007a0c */ /* 0x000fe40002f21270 */
[----:B------:R-:W-:-:S06]  /*4d10*/  IADD3 R68, R3, 0x16, RZ ;  /* 0x0000001603447810 */ /* 0x000fcc0007ffe0ff */
[----:B------:R0:W3:Y:S04]  /*4d20*/  @P2 LDG.E.LTC128B.128.SYS R144, [R4] ;  /* 0x0000000004902381 */ /* 0x0000e800001eed20 */
[----:B------:R0:W3:Y:S01]  /*4d30*/  @P1 LDG.E.LTC128B.128.SYS R140, [R4+0x100] ;  /* 0x00010000048c1381 */ /* 0x0000e200001eed20 */
[C---:B------:R-:W-:Y:S02]  /*4d40*/  ISETP.LT.AND P1, PT, R68.reuse, c[0x0][0x160], P5 ;  /* 0x0000580044007a0c */ /* 0x040fe40002f21270 */
[----:B------:R-:W-:-:S10]  /*4d50*/  ISETP.LT.AND P2, PT, R68, c[0x0][0x160], P4 ;  /* 0x0000580044007a0c */ /* 0x000fd40002741270 */
[----:B------:R0:W3:Y:S04]  /*4d60*/  @P1 LDG.E.LTC128B.128.SYS R132, [R4.64+UR6+0x100] ;  /* 0x0001000604841981 */ /* 0x0000e8000c1eed20 */
[----:B------:R0:W3:Y:S04]  /*4d70*/  @P2 LDG.E.LTC128B.128.SYS R136, [R4.64+UR6] ;  /* 0x0000000604882981 */ /* 0x0000e8000c1eed20 */
[----:B------:R-:W-:Y:S05]  /*4d80*/  BAR.SYNC.DEFER_BLOCKING 0x0 ;  /* 0x0000000000007b1d */ /* 0x000fea0000010000 */
        /* <DEDUP_REMOVED lines=14> */
[----:B------:R-:W-:Y:S04]  /*4e70*/  STS.64 [R0.X8+0x4d0], R82 ;  /* 0x0004d05200007388 */ /* 0x000fe80000008a00 */
[----:B------:R-:W-:Y:S04]  /*4e80*/  STS.64 [R0.X8+0x4e0], R122 ;  /* 0x0004e07a00007388 */ /* 0x000fe80000008a00 */
[----:B------:R-:W-:Y:S01]  /*4e90*/  BAR.SYNC.DEFER_BLOCKING 0x0 ;  /* 0x0000000000007b1d */ /* 0x000fe20000010000 */
[----:B0-----:R-:W-:-:S04]  /*4ea0*/  MOV R15, c[0x0][0x208] ;  /* 0x00008200000f7a02 */ /* 0x001fc80000000f00 */
[----:B-1----:R-:W-:Y:S01]  /*4eb0*/  IADD3 R64, P2, P1, R64, c[0x0][0x200], R15 ;  /* 0x0000800040407a10 */ /* 0x002fe2000795e00f */
[----:B------:R-:W0:Y:S04]  /*4ec0*/  LDS.U.64 R8, [R2] ;  /* 0x0000000002087984 */ /* 0x000e280000001a00 */
[----:B------:R-:W1:Y:S04]  /*4ed0*/  LDS.U.64 R10, [R2+0x8] ;  /* 0x00000800020a7984 */ /* 0x000e680000001a00 */
[----:B------:R-:W0:Y:S04]  /*4ee0*/  LDS.U.64 R4, [R2+0x100] ;  /* 0x0001000002047984 */ /* 0x000e280000001a00 */
[----:B------:R-:W0:Y:S01]  /*4ef0*/  LDS.U.64 R6, [R2+0x108] ;  /* 0x0001080002067984 */ /* 0x000e220000001a00 */
[----:B------:R-:W-:-:S03]  /*4f00*/  MOV R15, c[0x0][0x20c] ;  /* 0x00008300000f7a02 */ /* 0x000fc60000000f00 */
[----:B------:R-:W0:Y:S01]  /*4f10*/  LDS.U.64 R12, [R2+0x410] ;  /* 0x00041000020c7984 */ /* 0x000e220000001a00 */
[----:B------:R-:W-:-:S03]  /*4f20*/  IADD3.X R65, R65, c[0x0][0x204], R15, P2, P1 ;  /* 0x0000810041417a10 */ /* 0x000fc600017e240f */
[----:B------:R-:W-:Y:S04]  /*4f30*/  LDS.U.64 R18, [R2+0x510] ;  /* 0x0005100002127984 */ /* 0x000fe80000001a00 */
[----:B------:R-:W0:Y:S01]  /*4f40*/  LDS.U.64 R14, [R2+0x418] ;  /* 0x00041800020e7984 */ /* 0x000e220000001a00 */
[C---:B------:R-:W-:Y:S02]  /*4f50*/  ISETP.LT.AND P3, PT, R61.reuse, c[0x0][0x160], P0 ;  /* 0x000058003d007a0c */ /* 0x040fe40000761270 */
[----:B----4-:R-:W-:Y:S01]  /*4f60*/  IADD3 R66, P2, R166, c[0x0][0x250], RZ ;  /* 0x00009400a6427a10 */ /* 0x010fe20007f5e0ff */
[----:B------:R-:W-:Y:S01]  /*4f70*/  LDS.U.64 R56, [R2+0x1040] ;  /* 0x0010400002387984 */ /* 0x000fe20000001a00 */
[----:B------:R-:W-:Y:S02]  /*4f80*/  ISETP.LT.AND P1, PT, R61, c[0x0][0x160], P6 ;  /* 0x000058003d007a0c */ /* 0x000fe40003721270 */
[----:B------:R-:W-:Y:S01]  /*4f90*/  IADD3.X R67, R167, c[0x0][0x254], RZ, P2, !PT ;  /* 0x00009500a7437a10 */ /* 0x000fe200017fe4ff */
[----:B------:R-:W-:Y:S01]  /*4fa0*/  LDS.U.64 R58, [R2+0x1148] ;  /* 0x00114800023a7984 */ /* 0x000fe20000001a00 */
[----:B------:R-:W-:Y:S01]  /*4fb0*/  ISETP.LT.AND P2, PT, R60, c[0x0][0x160], P6 ;  /* 0x000058003c007a0c */ /* 0x000fe20003741270 */
[----:B--2---:R-:W-:-:S02]  /*4fc0*/  FMUL R17, R160, R165 ;  /* 0x000000a5a0117220 */ /* 0x004fc40000400000 */
[-C--:B------:R-:W-:Y:S02]  /*4fd0*/  FMUL R16, R161, R165.reuse ;  /* 0x000000a5a1107220 */ /* 0x080fe40000400000 */
[-C--:B0-----:R-:W-:Y:S02]  /*4fe0*/  FFMA R8, R8, R164.reuse, R17 ;  /* 0x000000a408087223 */ /* 0x081fe40000000011 */
[-C--:B------:R-:W-:Y:S02]  /*4ff0*/  FFMA R9, R9, R164.reuse, R16 ;  /* 0x000000a409097223 */ /* 0x080fe40000000010 */
[-C--:B------:R-:W-:Y:S02]  /*5000*/  FMUL R55, R162, R165.reuse ;  /* 0x000000a5a2377220 */ /* 0x080fe40000400000 */
[----:B------:R-:W0:Y:S01]  /*5010*/  LDS.U.64 R16, [R2+0x518] ;  /* 0x0005180002107984 */ /* 0x000e220000001a00 */
[----:B------:R-:W-:Y:S02]  /*5020*/  FMUL R52, R163, R165 ;  /* 0x000000a5a3347220 */ /* 0x000fe40000400000 */
[----:B-1----:R-:W-:-:S02]  /*5030*/  FFMA R10, R10, R164, R55 ;  /* 0x000000a40a0a7223 */ /* 0x002fc40000000037 */
[-C--:B------:R-:W-:Y:S02]  /*5040*/  FFMA R11, R11, R164.reuse, R52 ;  /* 0x000000a40b0b7223 */ /* 0x080fe40000000034 */
[-C--:B---3--:R-:W-:Y:S02]  /*5050*/  FMUL R53, R156, R165.reuse ;  /* 0x000000a59c357220 */ /* 0x088fe40000400000 */
[-C--:B------:R-:W-:Y:S02]  /*5060*/  FMUL R54, R157, R165.reuse ;  /* 0x000000a59d367220 */ /* 0x080fe40000400000 */
[-C--:B------:R-:W-:Y:S02]  /*5070*/  FFMA R4, R4, R164.reuse, R53 ;  /* 0x000000a404047223 */ /* 0x080fe40000000035 */
[-C--:B------:R-:W-:Y:S02]  /*5080*/  FMUL R53, R158, R165.reuse ;  /* 0x000000a59e357220 */ /* 0x080fe40000400000 */
[----:B------:R-:W-:Y:S01]  /*5090*/  FMUL R52, R159, R165 ;  /* 0x000000a59f347220 */ /* 0x000fe20000400000 */
[----:B------:R1:W-:Y:S01]  /*50a0*/  @P3 STG.E.128.SYS [R66], R8 ;  /* 0x0000000842003386 */ /* 0x0003e2000010ed00 */
[----:B------:R-:W-:-:S02]  /*50b0*/  FFMA R5, R5, R164, R54 ;  /* 0x000000a405057223 */ /* 0x000fc40000000036 */
[-C--:B------:R-:W-:Y:S01]  /*50c0*/  FFMA R6, R6, R164.reuse, R53 ;  /* 0x000000a406067223 */ /* 0x080fe20000000035 */
[----:B------:R-:W2:Y:S01]  /*50d0*/  LDS.U.64 R54, [R2+0x1140] ;  /* 0x0011400002367984 */ /* 0x000ea20000001a00 */
[----:B------:R-:W-:Y:S02]  /*50e0*/  FFMA R7, R7, R164, R52 ;  /* 0x000000a407077223 */ /* 0x000fe40000000034 */
[----:B------:R-:W-:Y:S01]  /*50f0*/  FMUL R53, R152, R165 ;  /* 0x000000a598357220 */ /* 0x000fe20000400000 */
[----:B------:R-:W-:Y:S02]  /*5100*/  ISETP.LT.AND P3, PT, R60, c[0x0][0x160], P0 ;  /* 0x000058003c007a0c */ /* 0x000fe40000761270 */
[----:B-1----:R-:W-:Y:S02]  /*5110*/  @P1 MOV R10, R66 ;  /* 0x00000042000a1202 */ /* 0x002fe40000000f00 */
[----:B------:R-:W-:Y:S01]  /*5120*/  @P1 MOV R11, R67 ;  /* 0x00000043000b1202 */ /* 0x000fe20000000f00 */
[----:B------:R-:W-:Y:S01]  /*5130*/  FFMA R12, R12, R164, R53 ;  /* 0x000000a40c0c7223 */ /* 0x000fe20000000035 */
[----:B------:R-:W1:Y:S01]  /*5140*/  LDS.U.64 R60, [R2+0x1048] ;  /* 0x00104800023c7984 */ /* 0x000e620000001a00 */
[----:B------:R-:W-:-:S02]  /*5150*/  FMUL R52, R153, R165 ;  /* 0x000000a599347220 */ /* 0x000fc40000400000 */
[-C--:B------:R-:W-:Y:S02]  /*5160*/  FMUL R53, R154, R165.reuse ;  /* 0x000000a59a357220 */ /* 0x080fe40000400000 */
[-C--:B------:R-:W-:Y:S01]  /*5170*/  FMUL R8, R155, R165.reuse ;  /* 0x000000a59b087220 */ /* 0x080fe20000400000 */
[----:B------:R3:W-:Y:S01]  /*5180*/  @P1 STG.E.128.SYS [R10+0x100], R4 ;  /* 0x000100040a001386 */ /* 0x0007e2000010ed00 */
[----:B------:R-:W-:Y:S01]  /*5190*/  IADD3 R70, P1, R66, c[0x0][0x238], RZ ;  /* 0x00008e0042467a10 */ /* 0x000fe20007f3e0ff */
[-C--:B------:R-:W-:Y:S02]  /*51a0*/  FFMA R13, R13, R164.reuse, R52 ;  /* 0x000000a40d0d7223 */ /* 0x080fe40000000034 */
[-C--:B------:R-:W-:Y:S01]  /*51b0*/  FFMA R14, R14, R164.reuse, R53 ;  /* 0x000000a40e0e7223 */ /* 0x080fe20000000035 */
[----:B------:R-:W-:Y:S01]  /*51c0*/  IADD3.X R71, R67, c[0x0][0x23c], RZ, P1, !PT ;  /* 0x00008f0043477a10 */ /* 0x000fe20000ffe4ff */
[-C--:B------:R-:W-:Y:S02]  /*51d0*/  FFMA R15, R15, R164.reuse, R8 ;  /* 0x000000a40f0f7223 */ /* 0x080fe40000000008 */
[----:B------:R-:W-:Y:S01]  /*51e0*/  FMUL R9, R149, R165 ;  /* 0x000000a595097220 */ /* 0x000fe20000400000 */
[----:B------:R-:W-:Y:S01]  /*51f0*/  ISETP.LT.AND P1, PT, R62, c[0x0][0x160], P6 ;  /* 0x000058003e007a0c */ /* 0x000fe20003721270 */
[----:B------:R-:W-:Y:S02]  /*5200*/  LDS.U.64 R52, [R2+0x1450] ;  /* 0x0014500002347984 */ /* 0x000fe40000001a00 */
[----:B------:R-:W-:-:S02]  /*5210*/  FFMA R9, R19, R164, R9 ;  /* 0x000000a413097223 */ /* 0x000fc40000000009 */
[----:B------:R4:W-:Y:S01]  /*5220*/  @P3 STG.E.128.SYS [R70], R12 ;  /* 0x0000000c46003386 */ /* 0x0009e2000010ed00 */
[-C--:B---3--:R-:W-:Y:S01]  /*5230*/  FMUL R7, R148, R165.reuse ;  /* 0x000000a594077220 */ /* 0x088fe20000400000 */
[----:B------:R-:W-:Y:S01]  /*5240*/  ISETP.LT.AND P3, PT, R62, c[0x0][0x160], P0 ;  /* 0x000058003e007a0c */ /* 0x000fe20000761270 */
[-C--:B------:R-:W-:Y:S01]  /*5250*/  FMUL R5, R150, R165.reuse ;  /* 0x000000a596057220 */ /* 0x080fe20000400000 */
[----:B------:R-:W-:Y:S01]  /*5260*/  LDS.U.64 R62, [R2+0x1558] ;  /* 0x00155800023e7984 */ /* 0x000fe20000001a00 */
[----:B------:R-:W-:Y:S02]  /*5270*/  FMUL R11, R151, R165 ;  /* 0x000000a5970b7220 */ /* 0x000fe40000400000 */
[-C--:B------:R-:W-:Y:S02]  /*5280*/  FFMA R8, R18, R164.reuse, R7 ;  /* 0x000000a412087223 */ /* 0x080fe40000000007 */
[----:B------:R-:W-:Y:S01]  /*5290*/  LDS.U.64 R18, [R2+0x1550] ;  /* 0x0015500002127984 */ /* 0x000fe20000001a00 */
[----:B0-----:R-:W-:-:S02]  /*52a0*/  FFMA R10, R16, R164, R5 ;  /* 0x000000a4100a7223 */ /* 0x001fc40000000005 */
[----:B------:R-:W-:Y:S02]  /*52b0*/  FFMA R11, R17, R164, R11 ;  /* 0x000000a4110b7223 */ /* 0x000fe4000000000b */
[----:B------:R-:W0:Y:S01]  /*52c0*/  LDS.U.64 R16, [R2+0x1458] ;  /* 0x0014580002107984 */ /* 0x000e220000001a00 */
[----:B----4-:R-:W-:Y:S02]  /*52d0*/  @P2 MOV R14, R70 ;  /* 0x00000046000e2202 */ /* 0x010fe40000000f00 */
[----:B------:R-:W-:Y:S01]  /*52e0*/  @P2 MOV R15, R71 ;  /* 0x00000047000f2202 */ /* 0x000fe20000000f00 */
[-C--:B------:R-:W-:Y:S02]  /*52f0*/  FMUL R13, R140, R165.reuse ;  /* 0x000000a58c0d7220 */ /* 0x080fe40000400000 */
[----:B------:R-:W-:Y:S02]  /*5300*/  FMUL R5, R144, R165 ;  /* 0x000000a590057220 */ /* 0x000fe40000400000 */
[----:B--2---:R-:W-:-:S02]  /*5310*/  FFMA R12, R54, R164, R13 ;  /* 0x000000a4360c7223 */ /* 0x004fc4000000000d */
[-C--:B------:R-:W-:Y:S01]  /*5320*/  FFMA R4, R56, R164.reuse, R5 ;  /* 0x000000a438047223 */ /* 0x080fe20000000005 */
[----:B------:R2:W-:Y:S01]  /*5330*/  @P2 STG.E.128.SYS [R14+0x100], R8 ;  /* 0x000100080e002386 */ /* 0x0005e2000010ed00 */
[-C--:B------:R-:W-:Y:S01]  /*5340*/  FMUL R13, R141, R165.reuse ;  /* 0x000000a58d0d7220 */ /* 0x080fe20000400000 */
[----:B------:R-:W-:Y:S01]  /*5350*/  IADD3 R54, P2, R70, c[0x0][0x240], RZ ;  /* 0x0000900046367a10 */ /* 0x000fe20007f5e0ff */
[-C--:B------:R-:W-:Y:S02]  /*5360*/  FMUL R5, R145, R165.reuse ;  /* 0x000000a591057220 */ /* 0x080fe40000400000 */
[-C--:B------:R-:W-:Y:S02]  /*5370*/  FMUL R69, R146, R165.reuse ;  /* 0x000000a592457220 */ /* 0x080fe40000400000 */
[----:B------:R-:W-:Y:S02]  /*5380*/  FMUL R7, R147, R165 ;  /* 0x000000a593077220 */ /* 0x000fe40000400000 */
[-C--:B------:R-:W-:Y:S01]  /*5390*/  FFMA R13, R55, R164.reuse, R13 ;  /* 0x000000a4370d7223 */ /* 0x080fe2000000000d */
[----:B------:R-:W-:Y:S01]  /*53a0*/  IADD3.X R55, R71, c[0x0][0x244], RZ, P2, !PT ;  /* 0x0000910047377a10 */ /* 0x000fe200017fe4ff */
[----:B------:R-:W-:-:S02]  /*53b0*/  FFMA R5, R57, R164, R5 ;  /* 0x000000a439057223 */ /* 0x000fc40000000005 */
[-C--:B-1----:R-:W-:Y:S02]  /*53c0*/  FFMA R6, R60, R164.reuse, R69 ;  /* 0x000000a43c067223 */ /* 0x082fe40000000045 */
[-C--:B--2---:R-:W-:Y:S02]  /*53d0*/  FMUL R9, R142, R165.reuse ;  /* 0x000000a58e097220 */ /* 0x084fe40000400000 */
[-C--:B------:R-:W-:Y:S02]  /*53e0*/  FMUL R15, R143, R165.reuse ;  /* 0x000000a58f0f7220 */ /* 0x080fe40000400000 */
[-C--:B------:R-:W-:Y:S02]  /*53f0*/  FFMA R7, R61, R164.reuse, R7 ;  /* 0x000000a43d077223 */ /* 0x080fe40000000007 */
[-C--:B------:R-:W-:Y:S02]  /*5400*/  FFMA R14, R58, R164.reuse, R9 ;  /* 0x000000a43a0e7223 */ /* 0x080fe40000000009 */
[----:B------:R-:W-:Y:S01]  /*5410*/  FFMA R15, R59, R164, R15 ;  /* 0x000000a43b0f7223 */ /* 0x000fe2000000000f */
[----:B------:R-:W-:Y:S01]  /*5420*/  ISETP.LT.AND P2, PT, R68, c[0x0][0x160], P6 ;  /* 0x0000580044007a0c */ /* 0x000fe20003741270 */
[----:B------:R-:W-:-:S02]  /*5430*/  FMUL R57, R132, R165 ;  /* 0x000000a584397220 */ /* 0x000fc40000400000 */
[----:B------:R1:W-:Y:S04]  /*5440*/  @P3 STG.E.128.SYS [R54], R4 ;  /* 0x0000000436003386 */ /* 0x0003e8000010ed00 */
[----:B------:R2:W-:Y:S01]  /*5450*/  @P1 STG.E.128.SYS [R54+0x100], R12 ;  /* 0x0001000c36001386 */ /* 0x0005e2000010ed00 */
[----:B------:R-:W-:-:S04]  /*5460*/  FMUL R59, R138, R165 ;  /* 0x000000a58a3b7220 */ /* 0x000fc80000400000 */
[-C--:B0-----:R-:W-:Y:S02]  /*5470*/  FFMA R10, R16, R164.reuse, R59 ;  /* 0x000000a4100a7223 */ /* 0x081fe4000000003b */
[-C--:B-1----:R-:W-:Y:S02]  /*5480*/  FMUL R5, R133, R165.reuse ;  /* 0x000000a585057220 */ /* 0x082fe40000400000 */
[-C--:B------:R-:W-:Y:S02]  /*5490*/  FMUL R7, R135, R165.reuse ;  /* 0x000000a587077220 */ /* 0x080fe40000400000 */
[----:B--2---:R-:W-:Y:S02]  /*54a0*/  FMUL R13, R134, R165 ;  /* 0x000000a5860d7220 */ /* 0x004fe40000400000 */
[-C--:B------:R-:W-:Y:S02]  /*54b0*/  FFMA R4, R18, R164.reuse, R57 ;  /* 0x000000a412047223 */ /* 0x080fe40000000039 */
[----:B------:R-:W-:-:S02]  /*54c0*/  FFMA R5, R19, R164, R5 ;  /* 0x000000a413057223 */ /* 0x000fc40000000005 */
[-C--:B------:R-:W-:Y:S02]  /*54d0*/  FFMA R6, R62, R164.reuse, R13 ;  /* 0x000000a43e067223 */ /* 0x080fe4000000000d */
[----:B------:R-:W-:Y:S01]  /*54e0*/  FFMA R7, R63, R164, R7 ;  /* 0x000000a43f077223 */ /* 0x000fe20000000007 */
[----:B------:R-:W-:Y:S01]  /*54f0*/  IADD3 R16, R3, 0x20, RZ ;  /* 0x0000002003107810 */ /* 0x000fe20007ffe0ff */
[----:B------:R-:W-:-:S06]  /*5500*/  FMUL R9, R136, R165 ;  /* 0x000000a588097220 */ /* 0x000fcc0000400000 */
[----:B------:R0:W-:Y:S01]  /*5510*/  @P2 STG.E.128.SYS [R54.64+UR4+0x100], R4 ;  /* 0x0001000436002986 */ /* 0x0001e2000c10ed04 */
[----:B------:R-:W-:Y:S01]  /*5520*/  ISETP.LT.AND P2, PT, R16, c[0x0][0x160], P5 ;  /* 0x0000580010007a0c */ /* 0x000fe20002f41270 */
[-C--:B------:R-:W-:Y:S01]  /*5530*/  FFMA R8, R52, R164.reuse, R9 ;  /* 0x000000a434087223 */ /* 0x080fe20000000009 */
[----:B------:R-:W-:Y:S01]  /*5540*/  ISETP.LT.AND P3, PT, R68, c[0x0][0x160], P0 ;  /* 0x0000580044007a0c */ /* 0x000fe20000761270 */
[-C--:B------:R-:W-:Y:S01]  /*5550*/  FMUL R9, R137, R165.reuse ;  /* 0x000000a589097220 */ /* 0x080fe20000400000 */
[----:B------:R-:W-:Y:S01]  /*5560*/  ISETP.LT.AND P1, PT, R16, c[0x0][0x160], P4 ;  /* 0x0000580010007a0c */ /* 0x000fe20002721270 */
[----:B------:R-:W-:Y:S02]  /*5570*/  FMUL R11, R139, R165 ;  /* 0x000000a58b0b7220 */ /* 0x000fe40000400000 */
[-C--:B------:R-:W-:Y:S02]  /*5580*/  FFMA R9, R53, R164.reuse, R9 ;  /* 0x000000a435097223 */ /* 0x080fe40000000009 */
[----:B------:R-:W-:Y:S01]  /*5590*/  FFMA R11, R17, R164, R11 ;  /* 0x000000a4110b7223 */ /* 0x000fe2000000000b */
[----:B------:R-:W-:-:S02]  /*55a0*/  IADD3 R17, R3, 0x22, RZ ;  /* 0x0000002203117810 */ /* 0x000fc40007ffe0ff */
[----:B0-----:R-:W-:Y:S02]  /*55b0*/  @P2 MOV R4, R64 ;  /* 0x0000004000042202 */ /* 0x001fe40000000f00 */
[----:B------:R-:W-:-:S03]  /*55c0*/  @P2 MOV R5, R65 ;  /* 0x0000004100052202 */ /* 0x000fc60000000f00 */
[----:B------:R-:W-:Y:S04]  /*55d0*/  @P3 STG.E.128.SYS [R54.64+UR4], R8 ;  /* 0x0000000836003986 */ /* 0x000fe8000c10ed04 */
[----:B------:R-:W2:Y:S01]  /*55e0*/  @P1 LDG.E.LTC128B.128.SYS R160, [R64] ;  /* 0x0000000040a01381 */ /* 0x000ea200001eed20 */
[----:B------:R-:W-:-:S03]  /*55f0*/  IADD3 R6, P1, R64, c[0x0][0x1e8], RZ ;  /* 0x00007a0040067a10 */ /* 0x000fc60007f3e0ff */
[----:B------:R0:W3:Y:S01]  /*5600*/  @P2 LDG.E.LTC128B.128.SYS R156, [R4+0x100] ;  /* 0x00010000049c2381 */ /* 0x0000e200001eed20 */
[----:B------:R-:W-:Y:S02]  /*5610*/  ISETP.LT.AND P2, PT, R17, c[0x0][0x160], P4 ;  /* 0x0000580011007a0c */ /* 0x000fe40002741270 */
[----:B------:R-:W-:-:S10]  /*5620*/  IADD3.X R7, R65, c[0x0][0x1ec], RZ, P1, !PT ;  /* 0x00007b0041077a10 */ /* 0x000fd40000ffe4ff */
[----:B------:R1:W4:Y:S01]  /*5630*/  @P2 LDG.E.LTC128B.128.SYS R152, [R6] ;  /* 0x0000000006982381 */ /* 0x00032200001eed20 */
[----:B------:R-:W-:Y:S02]  /*5640*/  ISETP.LT.AND P2, PT, R17, c[0x0][0x160], P5 ;  /* 0x0000580011007a0c */ /* 0x000fe40002f41270 */
[----:B------:R-:W-:Y:S02]  /*5650*/  IADD3 R53, R3, 0x30, RZ ;  /* 0x0000003003357810 */ /* 0x000fe40007ffe0ff */
[----:B0-----:R-:W-:-:S08]  /*5660*/  IADD3 R4, P1, R6, c[0x0][0x1f0], RZ ;  /* 0x00007c0006047a10 */ /* 0x001fd00007f3e0ff */
[----:B------:R1:W4:Y:S01]  /*5670*/  @P2 LDG.E.LTC128B.128.SYS R148, [R6+0x100] ;  /* 0x0001000006942381 */ /* 0x00032200001eed20 */
[----:B------:R-:W-:Y:S02]  /*5680*/  ISETP.LT.AND P2, PT, R53, c[0x0][0x160], P4 ;  /* 0x0000580035007a0c */ /* 0x000fe40002741270 */
[----:B------:R-:W-:Y:S02]  /*5690*/  IADD3.X R5, R7, c[0x0][0x1f4], RZ, P1, !PT ;  /* 0x00007d0007057a10 */ /* 0x000fe40000ffe4ff */
[----:B------:R-:W-:Y:S02]  /*56a0*/  ISETP.LT.AND P1, PT, R53, c[0x0][0x160], P5 ;  /* 0x0000580035007a0c */ /* 0x000fe40002f21270 */
[----:B------:R-:W-:-:S06]  /*56b0*/  IADD3 R52, R3, 0x32, RZ ;  /* 0x0000003203347810 */ /* 0x000fcc0007ffe0ff */
[----:B------:R0:W4:Y:S01]  /*56c0*/  @P2 LDG.E.LTC128B.128.SYS R144, [R4] ;  /* 0x0000000004902381 */ /* 0x00012200001eed20 */
[----:B------:R-:W-:-:S03]  /*56d0*/  ISETP.LT.AND P2, PT, R52, c[0x0][0x160], P4 ;  /* 0x0000580034007a0c */ /* 0x000fc60002741270 */
[----:B------:R0:W4:Y:S01]  /*56e0*/  @P1 LDG.E.LTC128B.128.SYS R140, [R4+0x100] ;  /* 0x00010000048c1381 */ /* 0x00012200001eed20 */
[----:B------:R-:W-:-:S08]  /*56f0*/  ISETP.LT.AND P1, PT, R52, c[0x0][0x160], P5 ;  /* 0x0000580034007a0c */ /* 0x000fd00002f21270 */
[----:B------:R0:W4:Y:S04]  /*5700*/  @P2 LDG.E.LTC128B.128.SYS R136, [R4.64+UR6] ;  /* 0x0000000604882981 */ /* 0x000128000c1eed20 */
[----:B------:R0:W4:Y:S04]  /*5710*/  @P1 LDG.E.LTC128B.128.SYS R132, [R4.64+UR6+0x100] ;  /* 0x0001000604841981 */ /* 0x000128000c1eed20 */
[----:B------:R-:W-:Y:S05]  /*5720*/  BAR.SYNC.DEFER_BLOCKING 0x0 ;  /* 0x0000000000007b1d */ /* 0x000fea0000010000 */
[----:B------:R-:W-:Y:S04]  /*5730*/  STS.64 [R0.X8], R20 ;  /* 0x0000001400007388 */ /* 0x000fe80000008a00 */
[----:B------:R-:W-:Y:S04]  /*5740*/  STS.64 [R0.X8+0x10], R44 ;  /* 0x0000102c00007388 */ /* 0x000fe80000008a00 */
[----:B------:R-:W-:Y:S04]  /*5750*/  STS.64 [R0.X8+0x40], R24 ;  /* 0x0000401800007388 */ /* 0x000fe80000008a00 */
[----:B------:R0:W-:Y:S04]  /*5760*/  STS.64 [R0.X8+0x50], R48 ;  /* 0x0000503000007388 */ /* 0x0001e80000008a00 */
        /* <DEDUP_REMOVED lines=13> */
[----:B0-----:R-:W-:-:S02]  /*5840*/  MOV R49, c[0x0][0x258] ;  /* 0x0000960000317a02 */ /* 0x001fc40000000f00 */
[----:B------:R-:W-:Y:S02]  /*5850*/  MOV R19, c[0x0][0x25c] ;  /* 0x0000970000137a02 */ /* 0x000fe40000000f00 */
[----:B------:R-:W0:Y:S04]  /*5860*/  LDS.U.64 R12, [R2] ;  /* 0x00000000020c7984 */ /* 0x000e280000001a00 */
[----:B------:R-:W0:Y:S04]  /*5870*/  LDS.U.64 R14, [R2+0x8] ;  /* 0x00000800020e7984 */ /* 0x000e280000001a00 */
[----:B------:R-:W0:Y:S04]  /*5880*/  LDS.U.64 R4, [R2+0x100] ;  /* 0x0001000002047984 */ /* 0x000e280000001a00 */
[----:B-1----:R-:W1:Y:S04]  /*5890*/  LDS.U.64 R6, [R2+0x108] ;  /* 0x0001080002067984 */ /* 0x002e680000001a00 */
[----:B------:R-:W0:Y:S01]  /*58a0*/  LDS.U.64 R8, [R2+0x410] ;  /* 0x0004100002087984 */ /* 0x000e220000001a00 */
[----:B------:R-:W-:-:S03]  /*58b0*/  IADD3 R48, P2, P1, R66, c[0x0][0x250], R49 ;  /* 0x0000940042307a10 */ /* 0x000fc6000795e031 */
[----:B------:R-:W0:Y:S01]  /*58c0*/  LDS.U.64 R10, [R2+0x418] ;  /* 0x00041800020a7984 */ /* 0x000e220000001a00 */
[----:B------:R-:W-:-:S03]  /*58d0*/  IADD3.X R49, R67, c[0x0][0x254], R19, P2, P1 ;  /* 0x0000950043317a10 */ /* 0x000fc600017e2413 */
[----:B------:R-:W0:Y:S01]  /*58e0*/  LDS.U.64 R18, [R2+0x518] ;  /* 0x0005180002127984 */ /* 0x000e220000001a00 */
[C---:B------:R-:W-:Y:S02]  /*58f0*/  ISETP.LT.AND P1, PT, R16.reuse, c[0x0][0x160], P0 ;  /* 0x0000580010007a0c */ /* 0x040fe40000721270 */
[----:B------:R-:W-:Y:S01]  /*5900*/  ISETP.LT.AND P2, PT, R16, c[0x0][0x160], P6 ;  /* 0x0000580010007a0c */ /* 0x000fe20003741270 */
[----:B------:R-:W0:Y:S01]  /*5910*/  LDS.U.64 R46, [R2+0x510] ;  /* 0x00051000022e7984 */ /* 0x000e220000001a00 */
[----:B------:R-:W-:-:S03]  /*5920*/  ISETP.LT.AND P3, PT, R17, c[0x0][0x160], P0 ;  /* 0x0000580011007a0c */ /* 0x000fc60000761270 */
[----:B------:R-:W0:Y:S04]  /*5930*/  LDS.U.64 R24, [R2+0x1040] ;  /* 0x0010400002187984 */ /* 0x000e280000001a00 */
[----:B------:R-:W-:Y:S04]  /*5940*/  LDS.U.64 R26, [R2+0x1148] ;  /* 0x00114800021a7984 */ /* 0x000fe80000001a00 */
[----:B------:R-:W-:Y:S01]  /*5950*/  LDS.U.64 R44, [R2+0x1048] ;  /* 0x00104800022c7984 */ /* 0x000fe20000001a00 */
[-C--:B--2---:R-:W-:Y:S02]  /*5960*/  FMUL R21, R160, R165.reuse ;  /* 0x000000a5a0157220 */ /* 0x084fe40000400000 */
[----:B------:R-:W-:-:S02]  /*5970*/  FMUL R20, R161, R165 ;  /* 0x000000a5a1147220 */ /* 0x000fc40000400000 */
[-C--:B------:R-:W-:Y:S02]  /*5980*/  FMUL R23, R162, R165.reuse ;  /* 0x000000a5a2177220 */ /* 0x080fe40000400000 */
[-C--:B------:R-:W-:Y:S02]  /*5990*/  FMUL R16, R163, R165.reuse ;  /* 0x000000a5a3107220 */ /* 0x080fe40000400000 */
[-C--:B0-----:R-:W-:Y:S02]  /*59a0*/  FFMA R12, R12, R164.reuse, R21 ;  /* 0x000000a40c0c7223 */ /* 0x081fe40000000015 */
[-C--:B------:R-:W-:Y:S02]  /*59b0*/  FFMA R13, R13, R164.reuse, R20 ;  /* 0x000000a40d0d7223 */ /* 0x080fe40000000014 */
[-C--:B------:R-:W-:Y:S02]  /*59c0*/  FFMA R14, R14, R164.reuse, R23 ;  /* 0x000000a40e0e7223 */ /* 0x080fe40000000017 */
[----:B------:R-:W-:Y:S01]  /*59d0*/  FFMA R15, R15, R164, R16 ;  /* 0x000000a40f0f7223 */ /* 0x000fe20000000010 */
[----:B------:R-:W0:Y:S01]  /*59e0*/  LDS.U.64 R22, [R2+0x1140] ;  /* 0x0011400002167984 */ /* 0x000e220000001a00 */
[----:B---3--:R-:W-:-:S02]  /*59f0*/  FMUL R21, R156, R165 ;  /* 0x000000a59c157220 */ /* 0x008fc40000400000 */
[-C--:B------:R-:W-:Y:S02]  /*5a00*/  FMUL R16, R159, R165.reuse ;  /* 0x000000a59f107220 */ /* 0x080fe40000400000 */
[----:B------:R-:W-:Y:S02]  /*5a10*/  FFMA R4, R4, R164, R21 ;  /* 0x000000a404047223 */ /* 0x000fe40000000015 */
[----:B------:R2:W-:Y:S01]  /*5a20*/  @P1 STG.E.128.SYS [R48], R12 ;  /* 0x0000000c30001386 */ /* 0x0005e2000010ed00 */
[----:B------:R-:W-:Y:S01]  /*5a30*/  ISETP.LT.AND P1, PT, R17, c[0x0][0x160], P6 ;  /* 0x0000580011007a0c */ /* 0x000fe20003721270 */
[-C--:B----4-:R-:W-:Y:S02]  /*5a40*/  FMUL R17, R152, R165.reuse ;  /* 0x000000a598117220 */ /* 0x090fe40000400000 */
[-C--:B------:R-:W-:Y:S02]  /*5a50*/  FMUL R20, R157, R165.reuse ;  /* 0x000000a59d147220 */ /* 0x080fe40000400000 */
[----:B------:R-:W-:-:S02]  /*5a60*/  FMUL R21, R158, R165 ;  /* 0x000000a59e157220 */ /* 0x000fc40000400000 */
[-C--:B-1----:R-:W-:Y:S02]  /*5a70*/  FFMA R7, R7, R164.reuse, R16 ;  /* 0x000000a407077223 */ /* 0x082fe40000000010 */
[-C--:B------:R-:W-:Y:S02]  /*5a80*/  FFMA R8, R8, R164.reuse, R17 ;  /* 0x000000a408087223 */ /* 0x080fe40000000011 */
[-C--:B------:R-:W-:Y:S02]  /*5a90*/  FFMA R5, R5, R164.reuse, R20 ;  /* 0x000000a405057223 */ /* 0x080fe40000000014 */
[----:B------:R-:W-:Y:S02]  /*5aa0*/  FFMA R6, R6, R164, R21 ;  /* 0x000000a406067223 */ /* 0x000fe40000000015 */
[-C--:B------:R-:W-:Y:S01]  /*5ab0*/  FMUL R16, R153, R165.reuse ;  /* 0x000000a599107220 */ /* 0x080fe20000400000 */
[----:B--2---:R-:W-:Y:S01]  /*5ac0*/  @P2 MOV R14, R48 ;  /* 0x00000030000e2202 */ /* 0x004fe20000000f00 */
[----:B------:R-:W-:Y:S01]  /*5ad0*/  FMUL R17, R154, R165 ;  /* 0x000000a59a117220 */ /* 0x000fe20000400000 */
[----:B------:R-:W-:Y:S01]  /*5ae0*/  @P2 MOV R15, R49 ;  /* 0x00000031000f2202 */ /* 0x000fe20000000f00 */
[-C--:B------:R-:W-:Y:S01]  /*5af0*/  FFMA R9, R9, R164.reuse, R16 ;  /* 0x000000a409097223 */ /* 0x080fe20000000010 */
[----:B------:R-:W1:Y:S01]  /*5b00*/  LDS.U.64 R20, [R2+0x1450] ;  /* 0x0014500002147984 */ /* 0x000e620000001a00 */
[----:B------:R-:W-:-:S02]  /*5b10*/  FFMA R10, R10, R164, R17 ;  /* 0x000000a40a0a7223 */ /* 0x000fc40000000011 */
[-C--:B------:R-:W-:Y:S02]  /*5b20*/  FMUL R13, R150, R165.reuse ;  /* 0x000000a5960d7220 */ /* 0x080fe40000400000 */
[----:B------:R-:W2:Y:S04]  /*5b30*/  LDS.U.64 R16, [R2+0x1458] ;  /* 0x0014580002107984 */ /* 0x000ea80000001a00 */
[----:B------:R3:W-:Y:S01]  /*5b40*/  @P2 STG.E.128.SYS [R14+0x100], R4 ;  /* 0x000100040e002386 */ /* 0x0007e2000010ed00 */
[----:B------:R-:W-:Y:S01]  /*5b50*/  FMUL R12, R155, R165 ;  /* 0x000000a59b0c7220 */ /* 0x000fe20000400000 */
[----:B------:R-:W-:-:S03]  /*5b60*/  IADD3 R50, P2, R48, c[0x0][0x238], RZ ;  /* 0x00008e0030327a10 */ /* 0x000fc60007f5e0ff */
[-C--:B------:R-:W-:Y:S02]  /*5b70*/  FFMA R11, R11, R164.reuse, R12 ;  /* 0x000000a40b0b7223 */ /* 0x080fe4000000000c */
[-C--:B---3--:R-:W-:Y:S02]  /*5b80*/  FMUL R7, R151, R165.reuse ;  /* 0x000000a597077220 */ /* 0x088fe40000400000 */
[-C--:B------:R-:W-:Y:S02]  /*5b90*/  FFMA R6, R18, R164.reuse, R13 ;  /* 0x000000a412067223 */ /* 0x080fe4000000000d */
[----:B------:R-:W-:Y:S02]  /*5ba0*/  FFMA R7, R19, R164, R7 ;  /* 0x000000a413077223 */ /* 0x000fe40000000007 */
[----:B------:R-:W3:Y:S01]  /*5bb0*/  LDS.U.64 R18, [R2+0x1550] ;  /* 0x0015500002127984 */ /* 0x000ee20000001a00 */
[-C--:B------:R-:W-:Y:S02]  /*5bc0*/  FMUL R15, R148, R165.reuse ;  /* 0x000000a5940f7220 */ /* 0x080fe40000400000 */
[----:B------:R-:W-:-:S02]  /*5bd0*/  FMUL R5, R149, R165 ;  /* 0x000000a595057220 */ /* 0x000fc40000400000 */
[-C--:B------:R-:W-:Y:S02]  /*5be0*/  FFMA R4, R46, R164.reuse, R15 ;  /* 0x000000a42e047223 */ /* 0x080fe4000000000f */
[----:B------:R-:W-:Y:S01]  /*5bf0*/  FFMA R5, R47, R164, R5 ;  /* 0x000000a42f057223 */ /* 0x000fe20000000005 */
[----:B------:R-:W-:Y:S01]  /*5c00*/  IADD3.X R51, R49, c[0x0][0x23c], RZ, P2, !PT ;  /* 0x00008f0031337a10 */ /* 0x000fe200017fe4ff */
[----:B------:R-:W4:Y:S01]  /*5c10*/  LDS.U.64 R46, [R2+0x1558] ;  /* 0x00155800022e7984 */ /* 0x000f220000001a00 */
[----:B------:R-:W-:-:S06]  /*5c20*/  FMUL R13, R144, R165 ;  /* 0x000000a5900d7220 */ /* 0x000fcc0000400000 */
[----:B------:R0:W-:Y:S01]  /*5c30*/  @P3 STG.E.128.SYS [R50], R8 ;  /* 0x0000000832003386 */ /* 0x0001e2000010ed00 */
[----:B------:R-:W-:Y:S02]  /*5c40*/  FFMA R12, R24, R164, R13 ;  /* 0x000000a4180c7223 */ /* 0x000fe4000000000d */
[----:B------:R-:W-:Y:S01]  /*5c50*/  FMUL R13, R145, R165 ;  /* 0x000000a5910d7220 */ /* 0x000fe20000400000 */
[----:B------:R-:W-:Y:S02]  /*5c60*/  ISETP.LT.AND P3, PT, R53, c[0x0][0x160], P0 ;  /* 0x0000580035007a0c */ /* 0x000fe40000761270 */
[----:B0-----:R-:W-:Y:S02]  /*5c70*/  @P1 MOV R10, R50 ;  /* 0x00000032000a1202 */ /* 0x001fe40000000f00 */
[----:B------:R-:W-:Y:S01]  /*5c80*/  @P1 MOV R11, R51 ;  /* 0x00000033000b1202 */ /* 0x000fe20000000f00 */
[----:B------:R-:W-:-:S04]  /*5c90*/  FMUL R9, R140, R165 ;  /* 0x000000a58c097220 */ /* 0x000fc80000400000 */
[-C--:B------:R-:W-:Y:S02]  /*5ca0*/  FFMA R8, R22, R164.reuse, R9 ;  /* 0x000000a416087223 */ /* 0x080fe40000000009 */
[-C--:B------:R-:W-:Y:S01]  /*5cb0*/  FMUL R9, R141, R165.reuse ;  /* 0x000000a58d097220 */ /* 0x080fe20000400000 */
[----:B------:R0:W-:Y:S01]  /*5cc0*/  @P1 STG.E.128.SYS [R10+0x100], R4 ;  /* 0x000100040a001386 */ /* 0x0001e2000010ed00 */
[----:B------:R-:W-:Y:S01]  /*5cd0*/  IADD3 R22, P1, R50, c[0x0][0x240], RZ ;  /* 0x0000900032167a10 */ /* 0x000fe20007f3e0ff */
[-C--:B------:R-:W-:Y:S01]  /*5ce0*/  FMUL R15, R147, R165.reuse ;  /* 0x000000a5930f7220 */ /* 0x080fe20000400000 */
[----:B------:R-:W-:Y:S01]  /*5cf0*/  ISETP.LT.AND P2, PT, R53, c[0x0][0x160], P6 ;  /* 0x0000580035007a0c */ /* 0x000fe20003741270 */
[-C--:B------:R-:W-:Y:S01]  /*5d00*/  FFMA R9, R23, R164.reuse, R9 ;  /* 0x000000a417097223 */ /* 0x080fe20000000009 */
[----:B------:R-:W-:Y:S01]  /*5d10*/  IADD3.X R23, R51, c[0x0][0x244], RZ, P1, !PT ;  /* 0x0000910033177a10 */ /* 0x000fe20000ffe4ff */
[----:B------:R-:W-:Y:S01]  /*5d20*/  FMUL R53, R146, R165 ;  /* 0x000000a592357220 */ /* 0x000fe20000400000 */
[----:B------:R-:W-:Y:S01]  /*5d30*/  ISETP.LT.AND P1, PT, R52, c[0x0][0x160], P0 ;  /* 0x0000580034007a0c */ /* 0x000fe20000721270 */
[----:B------:R-:W-:-:S02]  /*5d40*/  FFMA R13, R25, R164, R13 ;  /* 0x000000a4190d7223 */ /* 0x000fc4000000000d */
[-C--:B------:R-:W-:Y:S02]  /*5d50*/  FMUL R25, R138, R165.reuse ;  /* 0x000000a58a197220 */ /* 0x080fe40000400000 */
[-C--:B0-----:R-:W-:Y:S02]  /*5d60*/  FMUL R5, R142, R165.reuse ;  /* 0x000000a58e057220 */ /* 0x081fe40000400000 */
[-C--:B------:R-:W-:Y:S02]  /*5d70*/  FMUL R11, R143, R165.reuse ;  /* 0x000000a58f0b7220 */ /* 0x080fe40000400000 */
[-C--:B------:R-:W-:Y:S02]  /*5d80*/  FFMA R10, R26, R164.reuse, R5 ;  /* 0x000000a41a0a7223 */ /* 0x080fe40000000005 */
[----:B------:R-:W-:Y:S02]  /*5d90*/  FFMA R11, R27, R164, R11 ;  /* 0x000000a41b0b7223 */ /* 0x000fe4000000000b */
[----:B------:R-:W-:-:S02]  /*5da0*/  FMUL R27, R136, R165 ;  /* 0x000000a5881b7220 */ /* 0x000fc40000400000 */
[-C--:B------:R-:W-:Y:S02]  /*5db0*/  FMUL R5, R137, R165.reuse ;  /* 0x000000a589057220 */ /* 0x080fe40000400000 */
[----:B------:R-:W-:Y:S02]  /*5dc0*/  FMUL R7, R139, R165 ;  /* 0x000000a58b077220 */ /* 0x000fe40000400000 */
[-C--:B------:R-:W-:Y:S02]  /*5dd0*/  FFMA R14, R44, R164.reuse, R53 ;  /* 0x000000a42c0e7223 */ /* 0x080fe40000000035 */
[-C--:B------:R-:W-:Y:S02]  /*5de0*/  FFMA R15, R45, R164.reuse, R15 ;  /* 0x000000a42d0f7223 */ /* 0x080fe4000000000f */
[-C--:B-1----:R-:W-:Y:S02]  /*5df0*/  FFMA R4, R20, R164.reuse, R27 ;  /* 0x000000a414047223 */ /* 0x082fe4000000001b */
[----:B------:R-:W-:-:S02]  /*5e00*/  FFMA R5, R21, R164, R5 ;  /* 0x000000a415057223 */ /* 0x000fc40000000005 */
[-C--:B--2---:R-:W-:Y:S02]  /*5e10*/  FFMA R6, R16, R164.reuse, R25 ;  /* 0x000000a410067223 */ /* 0x084fe40000000019 */
[-C--:B------:R-:W-:Y:S02]  /*5e20*/  FFMA R7, R17, R164.reuse, R7 ;  /* 0x000000a411077223 */ /* 0x080fe40000000007 */
[-C--:B------:R-:W-:Y:S01]  /*5e30*/  FMUL R17, R132, R165.reuse ;  /* 0x000000a584117220 */ /* 0x080fe20000400000 */
[----:B------:R-:W-:Y:S01]  /*5e40*/  IADD3 R20, R3, 0x24, RZ ;  /* 0x0000002403147810 */ /* 0x000fe20007ffe0ff */
[----:B------:R0:W-:Y:S02]  /*5e50*/  @P3 STG.E.128.SYS [R22], R12 ;  /* 0x0000000c16003386 */ /* 0x0001e4000010ed00 */
[----:B---3--:R-:W-:Y:S01]  /*5e60*/  FFMA R16, R18, R164, R17 ;  /* 0x000000a412107223 */ /* 0x008fe20000000011 */
[----:B------:R-:W-:Y:S01]  /*5e70*/  ISETP.LT.AND P3, PT, R52, c[0x0][0x160], P6 ;  /* 0x0000580034007a0c */ /* 0x000fe20003761270 */
[----:B------:R1:W-:Y:S01]  /*5e80*/  @P2 STG.E.128.SYS [R22+0x100], R8 ;  /* 0x0001000816002386 */ /* 0x0003e2000010ed00 */
[-C--:B------:R-:W-:Y:S01]  /*5e90*/  FMUL R17, R133, R165.reuse ;  /* 0x000000a585117220 */ /* 0x080fe20000400000 */
[----:B------:R-:W-:Y:S01]  /*5ea0*/  ISETP.LT.AND P2, PT, R20, c[0x0][0x160], P4 ;  /* 0x0000580014007a0c */ /* 0x000fe20002741270 */
[-C--:B------:R-:W-:Y:S01]  /*5eb0*/  FMUL R25, R134, R165.reuse ;  /* 0x000000a586197220 */ /* 0x080fe20000400000 */
[----:B------:R2:W-:Y:S01]  /*5ec0*/  @P1 STG.E.128.SYS [R22.64+UR4], R4 ;  /* 0x0000000416001986 */ /* 0x0005e2000c10ed04 */
[----:B------:R-:W-:-:S02]  /*5ed0*/  FMUL R21, R135, R165 ;  /* 0x000000a587157220 */ /* 0x000fc40000400000 */
[-C--:B------:R-:W-:Y:S02]  /*5ee0*/  FFMA R17, R19, R164.reuse, R17 ;  /* 0x000000a413117223 */ /* 0x080fe40000000011 */
[-C--:B----4-:R-:W-:Y:S01]  /*5ef0*/  FFMA R18, R46, R164.reuse, R25 ;  /* 0x000000a42e127223 */ /* 0x090fe20000000019 */
[----:B0-----:R-:W-:Y:S01]  /*5f00*/  IADD3 R14, P1, R64, c[0x0][0x200], RZ ;  /* 0x00008000400e7a10 */ /* 0x001fe20007f3e0ff */
[----:B------:R-:W-:-:S03]  /*5f10*/  FFMA R19, R47, R164, R21 ;  /* 0x000000a42f137223 */ /* 0x000fc60000000015 */
[----:B------:R-:W-:-:S05]  /*5f20*/  IADD3.X R15, R65, c[0x0][0x204], RZ, P1, !PT ;  /* 0x00008100410f7a10 */ /* 0x000fca0000ffe4ff */
[----:B------:R-:W-:Y:S04]  /*5f30*/  @P3 STG.E.128.SYS [R22.64+UR4+0x100], R16 ;  /* 0x0001001016003986 */ /* 0x000fe8000c10ed04 */
[----:B------:R0:W3:Y:S01]  /*5f40*/  @P2 LDG.E.LTC128B.128.SYS R160, [R14] ;  /* 0x000000000ea02381 */ /* 0x0000e200001eed20 */
[----:B------:R-:W-:Y:S02]  /*5f50*/  ISETP.LT.AND P3, PT, R20, c[0x0][0x160], P5 ;  /* 0x0000580014007a0c */ /* 0x000fe40002f61270 */
[----:B------:R-:W-:-:S10]  /*5f60*/  IADD3 R13, R3, 0x26, RZ ;  /* 0x00000026030d7810 */ /* 0x000fd40007ffe0ff */
[----:B-1----:R-:W-:Y:S02]  /*5f70*/  @P3 MOV R8, R14 ;  /* 0x0000000e00083202 */ /* 0x002fe40000000f00 */
[----:B------:R-:W-:Y:S02]  /*5f80*/  @P3 MOV R9, R15 ;  /* 0x0000000f00093202 */ /* 0x000fe40000000f00 */
[----:B------:R-:W-:Y:S02]  /*5f90*/  ISETP.LT.AND P2, PT, R13, c[0x0][0x160], P4 ;  /* 0x000058000d007a0c */ /* 0x000fe40002741270 */
[----:B--2---:R-:W-:-:S04]  /*5fa0*/  IADD3 R6, P1, R14, c[0x0][0x1e8], RZ ;  /* 0x00007a000e067a10 */ /* 0x004fc80007f3e0ff */
[----:B------:R1:W2:Y:S01]  /*5fb0*/  @P3 LDG.E.LTC128B.128.SYS R156, [R8+0x100] ;  /* 0x00010000089c3381 */ /* 0x0002a200001eed20 */
[----:B------:R-:W-:Y:S02]  /*5fc0*/  IADD3.X R7, R15, c[0x0][0x1ec], RZ, P1, !PT ;  /* 0x00007b000f077a10 */ /* 0x000fe40000ffe4ff */
[----:B------:R-:W-:Y:S02]  /*5fd0*/  IADD3 R4, P1, R6, c[0x0][0x1f0], RZ ;  /* 0x00007c0006047a10 */ /* 0x000fe40007f3e0ff */
[C---:B------:R-:W-:Y:S02]  /*5fe0*/  IADD3 R12, R3.reuse, 0x34, RZ ;  /* 0x00000034030c7810 */ /* 0x040fe40007ffe0ff */
[----:B------:R-:W-:Y:S02]  /*5ff0*/  IADD3 R3, R3, 0x36, RZ ;  /* 0x0000003603037810 */ /* 0x000fe40007ffe0ff */
[----:B------:R-:W-:Y:S01]  /*6000*/  ISETP.LT.AND P3, PT, R13, c[0x0][0x160], P5 ;  /* 0x000058000d007a0c */ /* 0x000fe20002f61270 */
[----:B------:R4:W2:Y:S01]  /*6010*/  @P2 LDG.E.LTC128B.128.SYS R152, [R6] ;  /* 0x0000000006982381 */ /* 0x0008a200001eed20 */
[----:B------:R-:W-:-:S02]  /*6020*/  IADD3.X R5, R7, c[0x0][0x1f4], RZ, P1, !PT ;  /* 0x00007d0007057a10 */ /* 0x000fc40000ffe4ff */
[C---:B------:R-:W-:Y:S02]  /*6030*/  ISETP.LT.AND P2, PT, R12.reuse, c[0x0][0x160], P4 ;  /* 0x000058000c007a0c */ /* 0x040fe40002741270 */
[----:B------:R-:W-:Y:S02]  /*6040*/  ISETP.LT.AND P1, PT, R12, c[0x0][0x160], P5 ;  /* 0x000058000c007a0c */ /* 0x000fe40002f21270 */
[C---:B------:R-:W-:Y:S02]  /*6050*/  ISETP.LT.AND P4, PT, R3.reuse, c[0x0][0x160], P4 ;  /* 0x0000580003007a0c */ /* 0x040fe40002781270 */
[----:B------:R-:W-:Y:S02]  /*6060*/  ISETP.LT.AND P5, PT, R3, c[0x0][0x160], P5 ;  /* 0x0000580003007a0c */ /* 0x000fe40002fa1270 */
[----:B------:R4:W2:Y:S04]  /*6070*/  @P3 LDG.E.LTC128B.128.SYS R148, [R6+0x100] ;  /* 0x0001000006943381 */ /* 0x0008a800001eed20 */
[----:B------:R0:W2:Y:S04]  /*6080*/  @P2 LDG.E.LTC128B.128.SYS R144, [R4] ;  /* 0x0000000004902381 */ /* 0x0000a800001eed20 */
[----:B------:R0:W2:Y:S04]  /*6090*/  @P1 LDG.E.LTC128B.128.SYS R140, [R4+0x100] ;  /* 0x00010000048c1381 */ /* 0x0000a800001eed20 */
[----:B------:R0:W2:Y:S04]  /*60a0*/  @P4 LDG.E.LTC128B.128.SYS R136, [R4.64+UR6] ;  /* 0x0000000604884981 */ /* 0x0000a8000c1eed20 */
[----:B------:R0:W2:Y:S04]  /*60b0*/  @P5 LDG.E.LTC128B.128.SYS R132, [R4.64+UR6+0x100] ;  /* 0x0001000604845981 */ /* 0x0000a8000c1eed20 */
[----:B------:R-:W-:Y:S05]  /*60c0*/  BAR.SYNC.DEFER_BLOCKING 0x0 ;  /* 0x0000000000007b1d */ /* 0x000fea0000010000 */
[----:B------:R-:W-:Y:S04]  /*60d0*/  STS.64 [R0.X8], R28 ;  /* 0x0000001c00007388 */ /* 0x000fe80000008a00 */
        /* <DEDUP_REMOVED lines=15> */
[----:B------:R-:W-:Y:S05]  /*61d0*/  BAR.SYNC.DEFER_BLOCKING 0x0 ;  /* 0x0000000000007b1d */ /* 0x000fea0000010000 */
[----:B0-----:R-:W0:Y:S04]  /*61e0*/  LDS.U.64 R4, [R2] ;  /* 0x0000000002047984 */ /* 0x001e280000001a00 */
[----:B----4-:R-:W4:Y:S01]  /*61f0*/  LDS.U.64 R6, [R2+0x8] ;  /* 0x0000080002067984 */ /* 0x010f220000001a00 */
[----:B------:R-:W-:-:S02]  /*6200*/  ISETP.LT.AND P2, PT, R20, c[0x0][0x160], P0 ;  /* 0x0000580014007a0c */ /* 0x000fc40000741270 */
[----:B------:R-:W-:Y:S01]  /*6210*/  IADD3 R32, P1, R48, c[0x0][0x250], RZ ;  /* 0x0000940030207a10 */ /* 0x000fe20007f3e0ff */
[----:B------:R-:W-:Y:S03]  /*6220*/  LDS.U.64 R14, [R2+0x418] ;  /* 0x00041800020e7984 */ /* 0x000fe60000001a00 */
[----:B------:R-:W-:Y:S01]  /*6230*/  IADD3.X R33, R49, c[0x0][0x254], RZ, P1, !PT ;  /* 0x0000950031217a10 */ /* 0x000fe20000ffe4ff */
[----:B------:R-:W-:Y:S01]  /*6240*/  LDS.U.64 R16, [R2+0x510] ;  /* 0x0005100002107984 */ /* 0x000fe20000001a00 */
[C---:B------:R-:W-:Y:S02]  /*6250*/  ISETP.LT.AND P5, PT, R13.reuse, c[0x0][0x160], P0 ;  /* 0x000058000d007a0c */ /* 0x040fe400007a1270 */
[----:B------:R-:W-:Y:S01]  /*6260*/  ISETP.LT.AND P4, PT, R13, c[0x0][0x160], P6 ;  /* 0x000058000d007a0c */ /* 0x000fe20003781270 */
[----:B------:R-:W-:Y:S01]  /*6270*/  LDS.U.64 R18, [R2+0x518] ;  /* 0x0005180002127984 */ /* 0x000fe20000001a00 */
[----:B------:R-:W-:-:S02]  /*6280*/  ISETP.LT.AND P3, PT, R12, c[0x0][0x160], P0 ;  /* 0x000058000c007a0c */ /* 0x000fc40000761270 */
[----:B------:R-:W-:Y:S01]  /*6290*/  ISETP.LT.AND P1, PT, R20, c[0x0][0x160], P6 ;  /* 0x0000580014007a0c */ /* 0x000fe20003721270 */
[----:B------:R-:W-:Y:S04]  /*62a0*/  LDS.U.64 R22, [R2+0x1048] ;  /* 0x0010480002167984 */ /* 0x000fe80000001a00 */
[----:B------:R-:W-:Y:S04]  /*62b0*/  LDS.U.64 R20, [R2+0x1040] ;  /* 0x0010400002147984 */ /* 0x000fe80000001a00 */
[----:B------:R-:W-:Y:S04]  /*62c0*/  LDS.U.64 R24, [R2+0x1140] ;  /* 0x0011400002187984 */ /* 0x000fe80000001a00 */
[----:B------:R-:W-:Y:S04]  /*62d0*/  LDS.U.64 R26, [R2+0x1148] ;  /* 0x00114800021a7984 */ /* 0x000fe80000001a00 */
[----:B------:R-:W-:Y:S04]  /*62e0*/  LDS.U.64 R28, [R2+0x1450] ;  /* 0x00145000021c7984 */ /* 0x000fe80000001a00 */
[----:B------:R-:W-:Y:S01]  /*62f0*/  LDS.U.64 R30, [R2+0x1458] ;  /* 0x00145800021e7984 */ /* 0x000fe20000001a00 */
[----:B------:R-:W-:Y:S01]  /*6300*/  ISETP.LT.AND P0, PT, R3, c[0x0][0x160], P0 ;  /* 0x0000580003007a0c */ /* 0x000fe20000701270 */
[----:B---3--:R-:W-:-:S02]  /*6310*/  FMUL R11, R160, R165 ;  /* 0x000000a5a00b7220 */ /* 0x008fc40000400000 */
[-C--:B-1----:R-:W-:Y:S02]  /*6320*/  FMUL R9, R162, R165.reuse ;  /* 0x000000a5a2097220 */ /* 0x082fe40000400000 */
[-C--:B0-----:R-:W-:Y:S02]  /*6330*/  FFMA R4, R4, R164.reuse, R11 ;  /* 0x000000a404047223 */ /* 0x081fe4000000000b */
[----:B----4-:R-:W-:Y:S02]  /*6340*/  FFMA R6, R6, R164, R9 ;  /* 0x000000a406067223 */ /* 0x010fe40000000009 */
[----:B------:R-:W0:Y:S04]  /*6350*/  LDS.U.64 R10, [R2+0x100] ;  /* 0x00010000020a7984 */ /* 0x000e280000001a00 */
[----:B------:R-:W1:Y:S01]  /*6360*/  LDS.U.64 R8, [R2+0x108] ;  /* 0x0001080002087984 */ /* 0x000e620000001a00 */
[----:B------:R-:W-:-:S02]  /*6370*/  FMUL R161, R161, R165 ;  /* 0x000000a5a1a17220 */ /* 0x000fc40000400000 */
[----:B------:R-:W-:Y:S02]  /*6380*/  FMUL R163, R163, R165 ;  /* 0x000000a5a3a37220 */ /* 0x000fe40000400000 */
[-C--:B------:R-:W-:Y:S02]  /*6390*/  FFMA R5, R5, R164.reuse, R161 ;  /* 0x000000a405057223 */ /* 0x080fe400000000a1 */
[----:B------:R-:W-:-:S08]  /*63a0*/  FFMA R7, R7, R164, R163 ;  /* 0x000000a407077223 */ /* 0x000fd000000000a3 */
[----:B------:R0:W-:Y:S01]  /*63b0*/  @P2 STG.E.128.SYS [R32], R4 ;  /* 0x0000000420002386 */ /* 0x0001e2000010ed00 */
[----:B------:R-:W-:-:S03]  /*63c0*/  ISETP.LT.AND P2, PT, R12, c[0x0][0x160], P6 ;  /* 0x000058000c007a0c */ /* 0x000fc60003741270 */
[----:B------:R-:W3:Y:S01]  /*63d0*/  LDS.U.64 R12, [R2+0x410] ;  /* 0x00041000020c7984 */ /* 0x000ee20000001a00 */
[-C--:B--2---:R-:W-:Y:S02]  /*63e0*/  FMUL R41, R156, R165.reuse ;  /* 0x000000a59c297220 */ /* 0x084fe40000400000 */
[-C--:B------:R-:W-:Y:S02]  /*63f0*/  FMUL R157, R157, R165.reuse ;  /* 0x000000a59d9d7220 */ /* 0x080fe40000400000 */
[-C--:B------:R-:W-:Y:S02]  /*6400*/  FMUL R39, R158, R165.reuse ;  /* 0x000000a59e277220 */ /* 0x080fe40000400000 */
[----:B------:R-:W-:Y:S02]  /*6410*/  FMUL R159, R159, R165 ;  /* 0x000000a59f9f7220 */ /* 0x000fe40000400000 */
[-C--:B0-----:R-:W-:Y:S02]  /*6420*/  FFMA R4, R10, R164.reuse, R41 ;  /* 0x000000a40a047223 */ /* 0x081fe40000000029 */
[----:B------:R-:W-:-:S02]  /*6430*/  FFMA R5, R11, R164, R157 ;  /* 0x000000a40b057223 */ /* 0x000fc4000000009d */
[-C--:B-1----:R-:W-:Y:S01]  /*6440*/  FFMA R6, R8, R164.reuse, R39 ;  /* 0x000000a408067223 */ /* 0x082fe20000000027 */
[----:B------:R-:W-:Y:S01]  /*6450*/  LDS.U.64 R10, [R2+0x1558] ;  /* 0x00155800020a7984 */ /* 0x000fe20000001a00 */
[----:B------:R-:W-:-:S03]  /*6460*/  FFMA R7, R9, R164, R159 ;  /* 0x000000a409077223 */ /* 0x000fc6000000009f */
[----:B------:R-:W0:Y:S01]  /*6470*/  LDS.U.64 R8, [R2+0x1550] ;  /* 0x0015500002087984 */ /* 0x000e220000001a00 */
[----:B------:R-:W-:-:S04]  /*6480*/  FMUL R53, R152, R165 ;  /* 0x000000a598357220 */ /* 0x000fc80000400000 */
[----:B------:R1:W-:Y:S01]  /*6490*/  @P1 STG.E.128.SYS [R32+0x100], R4 ;  /* 0x0001000420001386 */ /* 0x0003e2000010ed00 */
[-C--:B------:R-:W-:Y:S02]  /*64a0*/  FMUL R153, R153, R165.reuse ;  /* 0x000000a599997220 */ /* 0x080fe40000400000 */
[-C--:B------:R-:W-:Y:S02]  /*64b0*/  FMUL R51, R154, R165.reuse ;  /* 0x000000a59a337220 */ /* 0x080fe40000400000 */
[-C--:B------:R-:W-:Y:S02]  /*64c0*/  FMUL R155, R155, R165.reuse ;  /* 0x000000a59b9b7220 */ /* 0x080fe40000400000 */
[-C--:B------:R-:W-:Y:S02]  /*64d0*/  FMUL R49, R148, R165.reuse ;  /* 0x000000a594317220 */ /* 0x080fe40000400000 */
[-C--:B------:R-:W-:Y:S02]  /*64e0*/  FMUL R149, R149, R165.reuse ;  /* 0x000000a595957220 */ /* 0x080fe40000400000 */
[----:B------:R-:W-:-:S02]  /*64f0*/  FMUL R47, R150, R165 ;  /* 0x000000a5962f7220 */ /* 0x000fc40000400000 */
[-C--:B------:R-:W-:Y:S01]  /*6500*/  FMUL R151, R151, R165.reuse ;  /* 0x000000a597977220 */ /* 0x080fe20000400000 */
[----:B-1----:R-:W-:Y:S01]  /*6510*/  IADD3 R4, P1, R32, c[0x0][0x238], RZ ;  /* 0x00008e0020047a10 */ /* 0x002fe20007f3e0ff */
[-C--:B------:R-:W-:Y:S02]  /*6520*/  FMUL R37, R144, R165.reuse ;  /* 0x000000a590257220 */ /* 0x080fe40000400000 */
[-C--:B------:R-:W-:Y:S01]  /*6530*/  FMUL R145, R145, R165.reuse ;  /* 0x000000a591917220 */ /* 0x080fe20000400000 */
[----:B------:R-:W-:Y:S01]  /*6540*/  IADD3.X R5, R33, c[0x0][0x23c], RZ, P1, !PT ;  /* 0x00008f0021057a10 */ /* 0x000fe20000ffe4ff */
[-C--:B------:R-:W-:Y:S01]  /*6550*/  FMUL R35, R146, R165.reuse ;  /* 0x000000a592237220 */ /* 0x080fe20000400000 */
[----:B------:R-:W-:Y:S01]  /*6560*/  IADD3 R6, P1, R4, c[0x0][0x240], RZ ;  /* 0x0000900004067a10 */ /* 0x000fe20007f3e0ff */
[-C--:B------:R-:W-:Y:S02]  /*6570*/  FMUL R147, R147, R165.reuse ;  /* 0x000000a593937220 */ /* 0x080fe40000400000 */
[----:B------:R-:W-:-:S02]  /*6580*/  FMUL R45, R140, R165 ;  /* 0x000000a58c2d7220 */ /* 0x000fc40000400000 */
[-C--:B------:R-:W-:Y:S02]  /*6590*/  FMUL R141, R141, R165.reuse ;  /* 0x000000a58d8d7220 */ /* 0x080fe40000400000 */
[-C--:B------:R-:W-:Y:S02]  /*65a0*/  FMUL R43, R142, R165.reuse ;  /* 0x000000a58e2b7220 */ /* 0x080fe40000400000 */
[-C--:B------:R-:W-:Y:S01]  /*65b0*/  FMUL R143, R143, R165.reuse ;  /* 0x000000a58f8f7220 */ /* 0x080fe20000400000 */
[----:B------:R-:W-:Y:S01]  /*65c0*/  ISETP.LT.AND P6, PT, R3, c[0x0][0x160], P6 ;  /* 0x0000580003007a0c */ /* 0x000fe200037c1270 */
[-C--:B------:R-:W-:Y:S02]  /*65d0*/  FMUL R41, R136, R165.reuse ;  /* 0x000000a588297220 */ /* 0x080fe40000400000 */
[-C--:B------:R-:W-:Y:S02]  /*65e0*/  FMUL R137, R137, R165.reuse ;  /* 0x000000a589897220 */ /* 0x080fe40000400000 */
[----:B------:R-:W-:-:S02]  /*65f0*/  FMUL R39, R138, R165 ;  /* 0x000000a58a277220 */ /* 0x000fc40000400000 */
[----:B------:R-:W-:Y:S02]  /*6600*/  FMUL R139, R139, R165 ;  /* 0x000000a58b8b7220 */ /* 0x000fe40000400000 */
[-C--:B---3--:R-:W-:Y:S02]  /*6610*/  FFMA R12, R12, R164.reuse, R53 ;  /* 0x000000a40c0c7223 */ /* 0x088fe40000000035 */
[-C--:B------:R-:W-:Y:S02]  /*6620*/  FFMA R13, R13, R164.reuse, R153 ;  /* 0x000000a40d0d7223 */ /* 0x080fe40000000099 */
[-C--:B------:R-:W-:Y:S02]  /*6630*/  FFMA R14, R14, R164.reuse, R51 ;  /* 0x000000a40e0e7223 */ /* 0x080fe40000000033 */
[-C--:B------:R-:W-:Y:S01]  /*6640*/  FFMA R15, R15, R164.reuse, R155 ;  /* 0x000000a40f0f7223 */ /* 0x080fe2000000009b */
[----:B------:R-:W-:Y:S01]  /*6650*/  IADD3.X R7, R5, c[0x0][0x244], RZ, P1, !PT ;  /* 0x0000910005077a10 */ /* 0x000fe20000ffe4ff */
[----:B------:R-:W-:-:S02]  /*6660*/  FFMA R16, R16, R164, R49 ;  /* 0x000000a410107223 */ /* 0x000fc40000000031 */
[-C--:B------:R-:W-:Y:S02]  /*6670*/  FFMA R17, R17, R164.reuse, R149 ;  /* 0x000000a411117223 */ /* 0x080fe40000000095 */
[-C--:B------:R-:W-:Y:S02]  /*6680*/  FFMA R18, R18, R164.reuse, R47 ;  /* 0x000000a412127223 */ /* 0x080fe4000000002f */
[-C--:B------:R-:W-:Y:S02]  /*6690*/  FFMA R19, R19, R164.reuse, R151 ;  /* 0x000000a413137223 */ /* 0x080fe40000000097 */
[-C--:B------:R-:W-:Y:S02]  /*66a0*/  FFMA R20, R20, R164.reuse, R37 ;  /* 0x000000a414147223 */ /* 0x080fe40000000025 */
[-C--:B------:R-:W-:Y:S02]  /*66b0*/  FFMA R21, R21, R164.reuse, R145 ;  /* 0x000000a415157223 */ /* 0x080fe40000000091 */
        /* <DEDUP_REMOVED lines=9> */
[----:B------:R-:W-:Y:S01]  /*6750*/  FFMA R31, R31, R164, R139 ;  /* 0x000000a41f1f7223 */ /* 0x000fe2000000008b */
[----:B------:R1:W-:Y:S01]  /*6760*/  @P5 STG.E.128.SYS [R4], R12 ;  /* 0x0000000c04005386 */ /* 0x0003e2000010ed00 */
[-C--:B------:R-:W-:Y:S02]  /*6770*/  FMUL R33, R132, R165.reuse ;  /* 0x000000a584217220 */ /* 0x080fe40000400000 */
[-C--:B------:R-:W-:Y:S01]  /*6780*/  FMUL R133, R133, R165.reuse ;  /* 0x000000a585857220 */ /* 0x080fe20000400000 */
[----:B------:R1:W-:Y:S01]  /*6790*/  @P4 STG.E.128.SYS [R4+0x100], R16 ;  /* 0x0001001004004386 */ /* 0x0003e2000010ed00 */
[----:B------:R-:W-:-:S02]  /*67a0*/  FMUL R3, R134, R165 ;  /* 0x000000a586037220 */ /* 0x000fc40000400000 */
[----:B------:R-:W-:Y:S01]  /*67b0*/  FMUL R135, R135, R165 ;  /* 0x000000a587877220 */ /* 0x000fe20000400000 */
[----:B------:R1:W-:Y:S04]  /*67c0*/  @P3 STG.E.128.SYS [R6], R20 ;  /* 0x0000001406003386 */ /* 0x0003e8000010ed00 */
[----:B------:R1:W-:Y:S01]  /*67d0*/  @P2 STG.E.128.SYS [R6+0x100], R24 ;  /* 0x0001001806002386 */ /* 0x0003e2000010ed00 */
[----:B0-----:R-:W-:-:S03]  /*67e0*/  FFMA R8, R8, R164, R33 ;  /* 0x000000a408087223 */ /* 0x001fc60000000021 */
[----:B------:R1:W-:Y:S01]  /*67f0*/  @P0 STG.E.128.SYS [R6.64+UR4], R28 ;  /* 0x0000001c06000986 */ /* 0x0003e2000c10ed04 */
[-C--:B------:R-:W-:Y:S02]  /*6800*/  FFMA R9, R9, R164.reuse, R133 ;  /* 0x000000a409097223 */ /* 0x080fe40000000085 */
[-C--:B------:R-:W-:Y:S02]  /*6810*/  FFMA R10, R10, R164.reuse, R3 ;  /* 0x000000a40a0a7223 */ /* 0x080fe40000000003 */
[----:B------:R-:W-:Y:S01]  /*6820*/  FFMA R11, R11, R164, R135 ;  /* 0x000000a40b0b7223 */ /* 0x000fe20000000087 */
[----:B------:R-:W-:Y:S07]  /*6830*/  @!P6 EXIT ;  /* 0x000000000000e94d */ /* 0x000fee0003800000 */
[----:B------:R-:W-:Y:S02]  /*6840*/  ULDC.64 UR4, c[0x0][0x238] ;  /* 0x00008e0000047ab9 */ /* 0x000fe40000000a00 */
[----:B------:R-:W-:Y:S01]  /*6850*/  STG.E.128.SYS [R6.64+UR4+0x100], R8 ;  /* 0x0001000806007986 */ /* 0x000fe2000c10ed04 */
[----:B------:R-:W-:Y:S05]  /*6860*/  EXIT ;  /* 0x000000000000794d */ /* 0x000fea0003800000 */
.L_x_33:
[----:B------:R-:W-:Y:S01]  /*6870*/  BAR.SYNC.DEFER_BLOCKING 0x0 ;  /* 0x0000000000007b1d */ /* 0x000fe20000010000 */
[----:B------:R-:W-:-:S02]  /*6880*/  ISETP.LT.AND P3, PT, R3, c[0x0][0x160], P0 ;  /* 0x0000580003007a0c */ /* 0x000fc40000761270 */
[C---:B------:R-:W-:Y:S02]  /*6890*/  ISETP.LT.AND P4, PT, R3.reuse, c[0x0][0x160], P6 ;  /* 0x0000580003007a0c */ /* 0x040fe40003781270 */
[----:B------:R-:W-:Y:S01]  /*68a0*/  IADD3 R132, R3, 0x10, RZ ;  /* 0x0000001003847810 */ /* 0x000fe20007ffe0ff */
[----:B------:R-:W-:-:S07]  /*68b0*/  ULDC.64 UR4, c[0x0][0x238] ;  /* 0x00008e0000047ab9 */ /* 0x000fce0000000a00 */
[----:B------:R-:W-:Y:S02]  /*68c0*/  @P3 MOV R136, R166 ;  /* 0x000000a600883202 */ /* 0x000fe40000000f00 */
[----:B------:R-:W-:Y:S01]  /*68d0*/  @P3 MOV R137, R167 ;  /* 0x000000a700893202 */ /* 0x000fe20000000f00 */
[----:B-----5:R-:W-:Y:S04]  /*68e0*/  STS.64 [R0.X8], R4 ;  /* 0x0000000400007388 */ /* 0x020fe80000008a00 */
        /* <DEDUP_REMOVED lines=13> */
[----:B------:R-:W-:Y:S01]  /*69c0*/  STS.64 [R0.X8+0x4d0], R74 ;  /* 0x0004d04a00007388 */ /* 0x000fe20000008a00 */
[----:B0-----:R-:W-:-:S03]  /*69d0*/  IADD3 R70, R3, 0x2, RZ ;  /* 0x0000000203467810 */ /* 0x001fc60007ffe0ff */
[----:B------:R-:W-:Y:S04]  /*69e0*/  STS.64 [R0.X8+0x4e0], R130 ;  /* 0x0004e08200007388 */ /* 0x000fe80000008a00 */
[----:B------:R-:W-:Y:S01]  /*69f0*/  BAR.SYNC.DEFER_BLOCKING 0x0 ;  /* 0x0000000000007b1d */ /* 0x000fe20000010000 */
[C---:B------:R-:W-:Y:S02]  /*6a00*/  ISETP.LT.AND P2, PT, R70.reuse, c[0x0][0x160], P0 ;  /* 0x0000580046007a0c */ /* 0x040fe40000741270 */
[----:B------:R-:W-:Y:S02]  /*6a10*/  ISETP.LT.AND P1, PT, R70, c[0x0][0x160], P6 ;  /* 0x0000580046007a0c */ /* 0x000fe40003721270 */
[----:B------:R-:W0:Y:S04]  /*6a20*/  LDS.U.64 R68, [R2+0x8] ;  /* 0x0000080002447984 */ /* 0x000e280000001a00 */
[----:B------:R-:W1:Y:S04]  /*6a30*/  LDS.U.64 R64, [R2] ;  /* 0x0000000002407984 */ /* 0x000e680000001a00 */
[----:B------:R-:W2:Y:S04]  /*6a40*/  LDS.U.64 R60, [R2+0x100] ;  /* 0x00010000023c7984 */ /* 0x000ea80000001a00 */
[----:B------:R-:W3:Y:S04]  /*6a50*/  LDS.U.64 R62, [R2+0x108] ;  /* 0x00010800023e7984 */ /* 0x000ee80000001a00 */
[----:B------:R-:W4:Y:S04]  /*6a60*/  LDS.U.64 R8, [R2+0x410] ;  /* 0x0004100002087984 */ /* 0x000f280000001a00 */
[----:B------:R-:W4:Y:S04]  /*6a70*/  LDS.U.64 R10, [R2+0x418] ;  /* 0x00041800020a7984 */ /* 0x000f280000001a00 */
[----:B------:R-:W4:Y:S04]  /*6a80*/  LDS.U.64 R4, [R2+0x510] ;  /* 0x0005100002047984 */ /* 0x000f280000001a00 */
[----:B------:R-:W4:Y:S04]  /*6a90*/  LDS.U.64 R6, [R2+0x518] ;  /* 0x0005180002067984 */ /* 0x000f280000001a00 */
[----:B------:R-:W-:Y:S04]  /*6aa0*/  LDS.U.64 R130, [R2+0x1040] ;  /* 0x0010400002827984 */ /* 0x000fe80000001a00 */
[----:B------:R-:W4:Y:S04]  /*6ab0*/  LDS.U.64 R128, [R2+0x1048] ;  /* 0x0010480002807984 */ /* 0x000f280000001a00 */
[----:B------:R-:W4:Y:S01]  /*6ac0*/  LDS.U.64 R126, [R2+0x1140] ;  /* 0x00114000027e7984 */ /* 0x000f220000001a00 */
[----:B0-----:R-:W-:-:S02]  /*6ad0*/  FMUL R66, R68, R164 ;  /* 0x000000a444427220 */ /* 0x001fc40000400000 */
[-C--:B------:R-:W-:Y:S01]  /*6ae0*/  FMUL R67, R69, R164.reuse ;  /* 0x000000a445437220 */ /* 0x080fe20000400000 */
[----:B------:R-:W0:Y:S01]  /*6af0*/  LDS.U.64 R124, [R2+0x1148] ;  /* 0x00114800027c7984 */ /* 0x000e220000001a00 */
[-C--:B-1----:R-:W-:Y:S02]  /*6b00*/  FMUL R64, R64, R164.reuse ;  /* 0x000000a440407220 */ /* 0x082fe40000400000 */
[-C--:B------:R-:W-:Y:S01]  /*6b10*/  FMUL R65, R65, R164.reuse ;  /* 0x000000a441417220 */ /* 0x080fe20000400000 */
[----:B------:R-:W-:Y:S01]  /*6b20*/  LDS.U.64 R74, [R2+0x1450] ;  /* 0x00145000024a7984 */ /* 0x000fe20000001a00 */
[-C--:B--2---:R-:W-:Y:S02]  /*6b30*/  FMUL R60, R60, R164.reuse ;  /* 0x000000a43c3c7220 */ /* 0x084fe40000400000 */
[-C--:B------:R-:W-:Y:S01]  /*6b40*/  FMUL R61, R61, R164.reuse ;  /* 0x000000a43d3d7220 */ /* 0x080fe20000400000 */
[----:B------:R-:W1:Y:S01]  /*6b50*/  LDS.U.64 R72, [R2+0x1458] ;  /* 0x0014580002487984 */ /* 0x000e620000001a00 */
[----:B---3--:R-:W-:-:S02]  /*6b60*/  FMUL R62, R62, R164 ;  /* 0x000000a43e3e7220 */ /* 0x008fc40000400000 */
[-C--:B------:R-:W-:Y:S01]  /*6b70*/  FMUL R63, R63, R164.reuse ;  /* 0x000000a43f3f7220 */ /* 0x080fe20000400000 */
[----:B------:R-:W2:Y:S01]  /*6b80*/  LDS.U.64 R70, [R2+0x1550] ;  /* 0x0015500002467984 */ /* 0x000ea20000001a00 */
[-C--:B----4-:R-:W-:Y:S02]  /*6b90*/  FMUL R8, R8, R164.reuse ;  /* 0x000000a408087220 */ /* 0x090fe40000400000 */
[-C--:B------:R-:W-:Y:S01]  /*6ba0*/  FMUL R9, R9, R164.reuse ;  /* 0x000000a409097220 */ /* 0x080fe20000400000 */
[----:B------:R-:W3:Y:S01]  /*6bb0*/  LDS.U.64 R68, [R2+0x1558] ;  /* 0x0015580002447984 */ /* 0x000ee20000001a00 */
[-C--:B------:R-:W-:Y:S02]  /*6bc0*/  FMUL R10, R10, R164.reuse ;  /* 0x000000a40a0a7220 */ /* 0x080fe40000400000 */
[-C--:B------:R-:W-:Y:S01]  /*6bd0*/  FMUL R11, R11, R164.reuse ;  /* 0x000000a40b0b7220 */ /* 0x080fe20000400000 */
[----:B------:R4:W-:Y:S01]  /*6be0*/  @P3 STG.E.128.SYS [R136], R64 ;  /* 0x0000004088003386 */ /* 0x0009e2000010ed00 */
[----:B------:R-:W-:Y:S01]  /*6bf0*/  IADD3 R134, P3, R166, c[0x0][0x238], RZ ;  /* 0x00008e00a6867a10 */ /* 0x000fe20007f7e0ff */
[----:B------:R-:W-:-:S02]  /*6c00*/  FMUL R4, R4, R164 ;  /* 0x000000a404047220 */ /* 0x000fc40000400000 */
[-C--:B------:R-:W-:Y:S01]  /*6c10*/  FMUL R5, R5, R164.reuse ;  /* 0x000000a405057220 */ /* 0x080fe20000400000 */
[----:B------:R-:W-:Y:S01]  /*6c20*/  IADD3.X R135, R167, c[0x0][0x23c], RZ, P3, !PT ;  /* 0x00008f00a7877a10 */ /* 0x000fe20001ffe4ff */
[-C--:B------:R-:W-:Y:S01]  /*6c30*/  FMUL R6, R6, R164.reuse ;  /* 0x000000a406067220 */ /* 0x080fe20000400000 */
[----:B------:R-:W-:Y:S01]  /*6c40*/  ISETP.LT.AND P3, PT, R132, c[0x0][0x160], P6 ;  /* 0x0000580084007a0c */ /* 0x000fe20003761270 */
[----:B------:R-:W-:Y:S01]  /*6c50*/  FMUL R7, R7, R164 ;  /* 0x000000a407077220 */ /* 0x000fe20000400000 */
[----:B----4-:R-:W-:Y:S01]  /*6c60*/  @P4 MOV R64, R166 ;  /* 0x000000a600404202 */ /* 0x010fe20000000f00 */
[-C--:B------:R-:W-:Y:S01]  /*6c70*/  FMUL R66, R128, R164.reuse ;  /* 0x000000a480427220 */ /* 0x080fe20000400000 */
[----:B------:R-:W-:Y:S01]  /*6c80*/  @P4 MOV R65, R167 ;  /* 0x000000a700414202 */ /* 0x000fe20000000f00 */
[----:B------:R-:W-:-:S07]  /*6c90*/  FMUL R67, R129, R164 ;  /* 0x000000a481437220 */ /* 0x000fce0000400000 */
[----:B------:R4:W-:Y:S01]  /*6ca0*/  @P4 STG.E.128.SYS [R64+0x100], R60 ;  /* 0x0001003c40004386 */ /* 0x0009e2000010ed00 */
[----:B------:R-:W-:Y:S02]  /*6cb0*/  ISETP.LT.AND P4, PT, R132, c[0x0][0x160], P0 ;  /* 0x0000580084007a0c */ /* 0x000fe40000781270 */
[----:B------:R-:W-:Y:S01]  /*6cc0*/  IADD3 R132, P5, R134, c[0x0][0x240], RZ ;  /* 0x0000900086847a10 */ /* 0x000fe20007fbe0ff */
[----:B------:R0:W-:Y:S03]  /*6cd0*/  @P2 STG.E.128.SYS [R134], R8 ;  /* 0x0000000886002386 */ /* 0x0001e6000010ed00 */
[----:B------:R-:W-:Y:S02]  /*6ce0*/  IADD3.X R133, R135, c[0x0][0x244], RZ, P5, !PT ;  /* 0x0000910087857a10 */ /* 0x000fe40002ffe4ff */
[----:B----4-:R-:W-:Y:S01]  /*6cf0*/  IADD3 R60, R3, 0x12, RZ ;  /* 0x00000012033c7810 */ /* 0x010fe20007ffe0ff */
[----:B------:R-:W-:-:S02]  /*6d00*/  FMUL R64, R130, R164 ;  /* 0x000000a482407220 */ /* 0x000fc40000400000 */
[----:B------:R-:W-:Y:S01]  /*6d10*/  FMUL R65, R131, R164 ;  /* 0x000000a483417220 */ /* 0x000fe20000400000 */
[----:B0-----:R-:W-:Y:S01]  /*6d20*/  @P1 MOV R8, R134 ;  /* 0x0000008600081202 */ /* 0x001fe20000000f00 */
[-C--:B------:R-:W-:Y:S01]  /*6d30*/  FMUL R61, R127, R164.reuse ;  /* 0x000000a47f3d7220 */ /* 0x080fe20000400000 */
[----:B------:R-:W-:Y:S01]  /*6d40*/  @P1 MOV R9, R135 ;  /* 0x0000008700091202 */ /* 0x000fe20000000f00 */
[-C--:B------:R-:W-:Y:S01]  /*6d50*/  FMUL R62, R124, R164.reuse ;  /* 0x000000a47c3e7220 */ /* 0x080fe20000400000 */
[----:B------:R-:W-:Y:S01]  /*6d60*/  ISETP.LT.AND P2, PT, R60, c[0x0][0x160], P0 ;  /* 0x000058003c007a0c */ /* 0x000fe20000741270 */
[-C--:B------:R-:W-:Y:S02]  /*6d70*/  FMUL R63, R125, R164.reuse ;  /* 0x000000a47d3f7220 */ /* 0x080fe40000400000 */
[-C--:B-1----:R-:W-:Y:S02]  /*6d80*/  FMUL R10, R72, R164.reuse ;  /* 0x000000a4480a7220 */ /* 0x082fe40000400000 */
[-C--:B------:R-:W-:Y:S01]  /*6d90*/  FMUL R11, R73, R164.reuse ;  /* 0x000000a4490b7220 */ /* 0x080fe20000400000 */
[----:B------:R0:W-:Y:S01]  /*6da0*/  @P1 STG.E.128.SYS [R8+0x100], R4 ;  /* 0x0001000408001386 */ /* 0x0001e2000010ed00 */
[----:B------:R-:W-:Y:S01]  /*6db0*/  ISETP.LT.AND P1, PT, R60, c[0x0][0x160], P6 ;  /* 0x000058003c007a0c */ /* 0x000fe20003721270 */
[----:B------:R-:W-:-:S02]  /*6dc0*/  FMUL R60, R126, R164 ;  /* 0x000000a47e3c7220 */ /* 0x000fc40000400000 */
[----:B------:R-:W-:Y:S06]  /*6dd0*/  @P4 STG.E.128.SYS [R132], R64 ;  /* 0x0000004084004386 */ /* 0x000fec000010ed00 */
[----:B------:R-:W-:Y:S01]  /*6de0*/  @P3 STG.E.128.SYS [R132+0x100], R60 ;  /* 0x0001003c84003386 */ /* 0x000fe2000010ed00 */
[-C--:B0-----:R-:W-:Y:S02]  /*6df0*/  FMUL R8, R74, R164.reuse ;  /* 0x000000a44a087220 */ /* 0x081fe40000400000 */
[-C--:B------:R-:W-:Y:S02]  /*6e00*/  FMUL R9, R75, R164.reuse ;  /* 0x000000a44b097220 */ /* 0x080fe40000400000 */
[-C--:B--2---:R-:W-:Y:S01]  /*6e10*/  FMUL R4, R70, R164.reuse ;  /* 0x000000a446047220 */ /* 0x084fe20000400000 */
[----:B------:R-:W-:Y:S01]  /*6e20*/  IADD3 R70, R3, 0x14, RZ ;  /* 0x0000001403467810 */ /* 0x000fe20007ffe0ff */
[----:B------:R-:W-:-:S02]  /*6e30*/  FMUL R5, R71, R164 ;  /* 0x000000a447057220 */ /* 0x000fc40000400000 */
[-C--:B---3--:R-:W-:Y:S02]  /*6e40*/  FMUL R6, R68, R164.reuse ;  /* 0x000000a444067220 */ /* 0x088fe40000400000 */
[----:B------:R-:W-:Y:S01]  /*6e50*/  FMUL R7, R69, R164 ;  /* 0x000000a445077220 */ /* 0x000fe20000400000 */
[----:B------:R-:W-:Y:S07]  /*6e60*/  @P2 STG.E.128.SYS [R132.64+UR4], R8 ;  /* 0x0000000884002986 */ /* 0x000fee000c10ed04 */
[----:B------:R-:W-:Y:S04]  /*6e70*/  @P1 STG.E.128.SYS [R132.64+UR4+0x100], R4 ;  /* 0x0001000484001986 */ /* 0x000fe8000c10ed04 */
[----:B------:R-:W-:Y:S01]  /*6e80*/  BAR.SYNC.DEFER_BLOCKING 0x0 ;  /* 0x0000000000007b1d */ /* 0x000fe20000010000 */
[----:B------:R-:W-:-:S04]  /*6e90*/  IADD3 R68, P1, R166, c[0x0][0x250], RZ ;  /* 0x00009400a6447a10 */ /* 0x000fc80007f3e0ff */
[----:B------:R-:W-:Y:S01]  /*6ea0*/  IADD3.X R69, R167, c[0x0][0x254], RZ, P1, !PT ;  /* 0x00009500a7457a10 */ /* 0x000fe20000ffe4ff */
        /* <DEDUP_REMOVED lines=10> */
[----:B------:R1:W-:Y:S04]  /*6f50*/  STS.64 [R0.X8+0x450], R18 ;  /* 0x0004501200007388 */ /* 0x0003e80000008a00 */
[----:B------:R-:W-:Y:S01]  /*6f60*/  STS.64 [R0.X8+0x460], R58 ;  /* 0x0004603a00007388 */ /* 0x000fe20000008a00 */
[----:B0-----:R-:W-:-:S03]  /*6f70*/  IADD3 R54, R3, 0x6, RZ ;  /* 0x0000000603367810 */ /* 0x001fc60007ffe0ff */
[----:B------:R-:W-:Y:S01]  /*6f80*/  STS.64 [R0.X8+0x490], R78 ;  /* 0x0004904e00007388 */ /* 0x000fe20000008a00 */
[----:B-1----:R-:W-:-:S03]  /*6f90*/  IADD3 R18, R3, 0x4, RZ ;  /* 0x0000000403127810 */ /* 0x002fc60007ffe0ff */
[----:B------:R-:W-:Y:S01]  /*6fa0*/  STS.64 [R0.X8+0x4a0], R118 ;  /* 0x0004a07600007388 */ /* 0x000fe20000008a00 */
[----:B------:R-:W-:Y:S02]  /*6fb0*/  ISETP.LT.AND P2, PT, R54, c[0x0][0x160], P0 ;  /* 0x0000580036007a0c */ /* 0x000fe40000741270 */
[C---:B------:R-:W-:Y:S01]  /*6fc0*/  ISETP.LT.AND P3, PT, R18.reuse, c[0x0][0x160], P0 ;  /* 0x0000580012007a0c */ /* 0x040fe20000761270 */
[----:B------:R-:W-:Y:S01]  /*6fd0*/  STS.64 [R0.X8+0x4d0], R82 ;  /* 0x0004d05200007388 */ /* 0x000fe20000008a00 */
[----:B------:R-:W-:Y:S02]  /*6fe0*/  ISETP.LT.AND P4, PT, R18, c[0x0][0x160], P6 ;  /* 0x0000580012007a0c */ /* 0x000fe40003781270 */
[----:B------:R-:W-:Y:S01]  /*6ff0*/  ISETP.LT.AND P1, PT, R54, c[0x0][0x160], P6 ;  /* 0x0000580036007a0c */ /* 0x000fe20003721270 */
[----:B------:R-:W-:Y:S04]  /*7000*/  STS.64 [R0.X8+0x4e0], R122 ;  /* 0x0004e07a00007388 */ /* 0x000fe80000008a00 */
[----:B------:R-:W-:Y:S05]  /*7010*/  BAR.SYNC.DEFER_BLOCKING 0x0 ;  /* 0x0000000000007b1d */ /* 0x000fea0000010000 */
        /* <DEDUP_REMOVED lines=68> */
[----:B------:R-:W-:Y:S01]  /*7460*/  @P2 STG.E.128.SYS [R70.64+UR4], R8 ;  /* 0x0000000846002986 */ /* 0x000fe2000c10ed04 */
[----:B------:R-:W-:-:S06]  /*7470*/  MOV R53, c[0x0][0x258] ;  /* 0x0000960000357a02 */ /* 0x000fcc0000000f00 */
[----:B------:R-:W-:Y:S04]  /*7480*/  @P1 STG.E.128.SYS [R70.64+UR4+0x100], R4 ;  /* 0x0001000446001986 */ /* 0x000fe8000c10ed04 */
[----:B------:R-:W-:Y:S01]  /*7490*/  BAR.SYNC.DEFER_BLOCKING 0x0 ;  /* 0x0000000000007b1d */ /* 0x000fe20000010000 */
[----:B------:R-:W-:-:S04]  /*74a0*/  IADD3 R52, P2, P1, R68, c[0x0][0x250], R53 ;  /* 0x0000940044347a10 */ /* 0x000fc8000795e035 */
[----:B------:R0:W-:Y:S04]  /*74b0*/  STS.64 [R0.X8], R20 ;  /* 0x0000001400007388 */ /* 0x0001e80000008a00 */
[----:B------:R-:W-:Y:S04]  /*74c0*/  STS.64 [R0.X8+0x10], R44 ;  /* 0x0000102c00007388 */ /* 0x000fe80000008a00 */
[----:B------:R-:W-:Y:S01]  /*74d0*/  STS.64 [R0.X8+0x40], R24 ;  /* 0x0000401800007388 */ /* 0x000fe20000008a00 */
[----:B0-----:R-:W-:-:S03]  /*74e0*/  IADD3 R21, R3, 0x20, RZ ;  /* 0x0000002003157810 */ /* 0x001fc60007ffe0ff */
[----:B------:R-:W-:Y:S01]  /*74f0*/  STS.64 [R0.X8+0x50], R48 ;  /* 0x0000503000007388 */ /* 0x000fe20000008a00 */
[----:B------:R-:W-:Y:S02]  /*7500*/  IADD3 R20, R3, 0x22, RZ ;  /* 0x0000002203147810 */ /* 0x000fe40007ffe0ff */
[C---:B------:R-:W-:Y:S01]  /*7510*/  ISETP.LT.AND P3, PT, R21.reuse, c[0x0][0x160], P0 ;  /* 0x0000580015007a0c */ /* 0x040fe20000761270 */
[----:B------:R-:W-:Y:S01]  /*7520*/  STS.64 [R0.X8+0x80], R84 ;  /* 0x0000805400007388 */ /* 0x000fe20000008a00 */
[----:B------:R-:W-:-:S03]  /*7530*/  ISETP.LT.AND P4, PT, R21, c[0x0][0x160], P6 ;  /* 0x0000580015007a0c */ /* 0x000fc60003781270 */
[----:B------:R-:W-:Y:S04]  /*7540*/  STS.64 [R0.X8+0x90], R108 ;  /* 0x0000906c00007388 */ /* 0x000fe80000008a00 */
[----:B------:R-:W-:Y:S04]  /*7550*/  STS.64 [R0.X8+0xc0], R88 ;  /* 0x0000c05800007388 */ /* 0x000fe80000008a00 */
[----:B------:R-:W-:Y:S04]  /*7560*/  STS.64 [R0.X8+0xd0], R112 ;  /* 0x0000d07000007388 */ /* 0x000fe80000008a00 */
[----:B------:R0:W-:Y:S04]  /*7570*/  STS.64 [R0.X8+0x410], R22 ;  /* 0x0004101600007388 */ /* 0x0001e80000008a00 */
[----:B------:R-:W-:Y:S04]  /*7580*/  STS.64 [R0.X8+0x420], R46 ;  /* 0x0004202e00007388 */ /* 0x000fe80000008a00 */
[----:B------:R-:W-:Y:S01]  /*7590*/  STS.64 [R0.X8+0x450], R26 ;  /* 0x0004501a00007388 */ /* 0x000fe20000008a00 */
[----:B0-----:R-:W-:-:S03]  /*75a0*/  MOV R23, c[0x0][0x25c] ;  /* 0x0000970000177a02 */ /* 0x001fc60000000f00 */
[----:B------:R-:W-:Y:S01]  /*75b0*/  STS.64 [R0.X8+0x460], R50 ;  /* 0x0004603200007388 */ /* 0x000fe20000008a00 */
[----:B------:R-:W-:-:S03]  /*75c0*/  IADD3.X R53, R69, c[0x0][0x254], R23, P2, P1 ;  /* 0x0000950045357a10 */ /* 0x000fc600017e2417 */
[----:B------:R-:W-:Y:S01]  /*75d0*/  STS.64 [R0.X8+0x490], R86 ;  /* 0x0004905600007388 */ /* 0x000fe20000008a00 */
[C---:B------:R-:W-:Y:S02]  /*75e0*/  ISETP.LT.AND P2, PT, R20.reuse, c[0x0][0x160], P0 ;  /* 0x0000580014007a0c */ /* 0x040fe40000741270 */
[----:B------:R-:W-:Y:S01]  /*75f0*/  ISETP.LT.AND P1, PT, R20, c[0x0][0x160], P6 ;  /* 0x0000580014007a0c */ /* 0x000fe20003721270 */
[----:B------:R-:W-:Y:S04]  /*7600*/  STS.64 [R0.X8+0x4a0], R110 ;  /* 0x0004a06e00007388 */ /* 0x000fe80000008a00 */
[----:B------:R-:W-:Y:S04]  /*7610*/  STS.64 [R0.X8+0x4d0], R90 ;  /* 0x0004d05a00007388 */ /* 0x000fe80000008a00 */
[----:B------:R-:W-:Y:S04]  /*7620*/  STS.64 [R0.X8+0x4e0], R114 ;  /* 0x0004e07200007388 */ /* 0x000fe80000008a00 */
[----:B------:R-:W-:Y:S05]  /*7630*/  BAR.SYNC.DEFER_BLOCKING 0x0 ;  /* 0x0000000000007b1d */ /* 0x000fea0000010000 */
[----:B------:R-:W0:Y:S04]  /*7640*/  LDS.U.64 R16, [R2] ;  /* 0x0000000002107984 */ /* 0x000e280000001a00 */
[----:B------:R-:W1:Y:S04]  /*7650*/  LDS.U.64 R18, [R2+0x8] ;  /* 0x0000080002127984 */ /* 0x000e680000001a00 */
        /* <DEDUP_REMOVED lines=61> */
[----:B--2---:R-:W-:-:S02]  /*7a30*/  FMUL R4, R22, R164 ;  /* 0x000000a416047220 */ /* 0x004fc40000400000 */
[-C--:B------:R-:W-:Y:S02]  /*7a40*/  FMUL R5, R23, R164.reuse ;  /* 0x000000a417057220 */ /* 0x080fe40000400000 */
[-C--:B---3--:R-:W-:Y:S02]  /*7a50*/  FMUL R6, R20, R164.reuse ;  /* 0x000000a414067220 */ /* 0x088fe40000400000 */
[----:B------:R-:W-:Y:S01]  /*7a60*/  FMUL R7, R21, R164 ;  /* 0x000000a415077220 */ /* 0x000fe20000400000 */
[----:B------:R-:W-:Y:S07]  /*7a70*/  @P2 STG.E.128.SYS [R54.64+UR4], R8 ;  /* 0x0000000836002986 */ /* 0x000fee000c10ed04 */
[----:B------:R0:W-:Y:S04]  /*7a80*/  @P1 STG.E.128.SYS [R54.64+UR4+0x100], R4 ;  /* 0x0001000436001986 */ /* 0x0001e8000c10ed04 */
[----:B------:R-:W-:Y:S01]  /*7a90*/  BAR.SYNC.DEFER_BLOCKING 0x0 ;  /* 0x0000000000007b1d */ /* 0x000fe20000010000 */
[----:B0-----:R-:W-:-:S04]  /*7aa0*/  IADD3 R4, R3, 0x24, RZ ;  /* 0x0000002403047810 */ /* 0x001fc80007ffe0ff */
[C---:B------:R-:W-:Y:S02]  /*7ab0*/  ISETP.LT.AND P1, PT, R4.reuse, c[0x0][0x160], P0 ;  /* 0x0000580004007a0c */ /* 0x040fe40000721270 */
[----:B------:R-:W-:Y:S01]  /*7ac0*/  ISETP.LT.AND P2, PT, R4, c[0x0][0x160], P6 ;  /* 0x0000580004007a0c */ /* 0x000fe20003741270 */
[----:B------:R0:W-:Y:S04]  /*7ad0*/  STS.64 [R0.X8], R28 ;  /* 0x0000001c00007388 */ /* 0x0001e80000008a00 */
[----:B------:R-:W-:Y:S04]  /*7ae0*/  STS.64 [R0.X8+0x10], R36 ;  /* 0x0000102400007388 */ /* 0x000fe80000008a00 */
[----:B------:R-:W-:Y:S01]  /*7af0*/  STS.64 [R0.X8+0x40], R32 ;  /* 0x0000402000007388 */ /* 0x000fe20000008a00 */
[----:B0-----:R-:W-:-:S03]  /*7b00*/  IADD3 R28, P3, R52, c[0x0][0x250], RZ ;  /* 0x00009400341c7a10 */ /* 0x001fc60007f7e0ff */
[----:B------:R-:W-:Y:S01]  /*7b10*/  STS.64 [R0.X8+0x50], R40 ;  /* 0x0000502800007388 */ /* 0x000fe20000008a00 */
[----:B------:R-:W-:-:S03]  /*7b20*/  IADD3.X R29, R53, c[0x0][0x254], RZ, P3, !PT ;  /* 0x00009500351d7a10 */ /* 0x000fc60001ffe4ff */
        /* <DEDUP_REMOVED lines=12> */
[----:B------:R-:W-:Y:S01]  /*7bf0*/  BAR.SYNC.DEFER_BLOCKING 0x0 ;  /* 0x0000000000007b1d */ /* 0x000fe20000010000 */
[----:B0-----:R-:W-:-:S04]  /*7c00*/  IADD3 R0, R3, 0x26, RZ ;  /* 0x0000002603007810 */ /* 0x001fc80007ffe0ff */
[C---:B------:R-:W-:Y:S02]  /*7c10*/  ISETP.LT.AND P5, PT, R0.reuse, c[0x0][0x160], P0 ;  /* 0x0000580000007a0c */ /* 0x040fe400007a1270 */
[----:B------:R-:W-:Y:S02]  /*7c20*/  ISETP.LT.AND P4, PT, R0, c[0x0][0x160], P6 ;  /* 0x0000580000007a0c */ /* 0x000fe40003781270 */
[C---:B------:R-:W-:Y:S02]  /*7c30*/  IADD3 R0, R3.reuse, 0x34, RZ ;  /* 0x0000003403007810 */ /* 0x040fe40007ffe0ff */
[----:B------:R-:W-:Y:S01]  /*7c40*/  IADD3 R3, R3, 0x36, RZ ;  /* 0x0000003603037810 */ /* 0x000fe20007ffe0ff */
        /* <DEDUP_REMOVED lines=9> */
[----:B------:R-:W4:Y:S01]  /*7ce0*/  LDS.U.64 R30, [R2+0x1048] ;  /* 0x00104800021e7984 */ /* 0x000f220000001a00 */
[----:B0-----:R-:W-:-:S03]  /*7cf0*/  FMUL R12, R12, R164 ;  /* 0x000000a40c0c7220 */ /* 0x001fc60000400000 */
[----:B------:R-:W-:Y:S01]  /*7d00*/  LDS.U.64 R26, [R2+0x1140] ;  /* 0x00114000021a7984 */ /* 0x000fe20000001a00 */
[-C--:B------:R-:W-:Y:S02]  /*7d10*/  FMUL R13, R13, R164.reuse ;  /* 0x000000a40d0d7220 */ /* 0x080fe40000400000 */
[-C--:B-1----:R-:W-:Y:S01]  /*7d20*/  FMUL R14, R14, R164.reuse ;  /* 0x000000a40e0e7220 */ /* 0x082fe20000400000 */
[----:B------:R-:W-:Y:S01]  /*7d30*/  LDS.U.64 R24, [R2+0x1148] ;  /* 0x0011480002187984 */ /* 0x000fe20000001a00 */
[-C--:B------:R-:W-:Y:S02]  /*7d40*/  FMUL R15, R15, R164.reuse ;  /* 0x000000a40f0f7220 */ /* 0x080fe40000400000 */
[-C--:B--2---:R-:W-:Y:S01]  /*7d50*/  FMUL R8, R8, R164.reuse ;  /* 0x000000a408087220 */ /* 0x084fe20000400000 */
[----:B------:R-:W0:Y:S01]  /*7d60*/  LDS.U.64 R4, [R2+0x1450] ;  /* 0x0014500002047984 */ /* 0x000e220000001a00 */
[-C--:B------:R-:W-:Y:S02]  /*7d70*/  FMUL R9, R9, R164.reuse ;  /* 0x000000a409097220 */ /* 0x080fe40000400000 */
[-C--:B---3--:R-:W-:Y:S01]  /*7d80*/  FMUL R10, R10, R164.reuse ;  /* 0x000000a40a0a7220 */ /* 0x088fe20000400000 */
[----:B------:R-:W1:Y:S01]  /*7d90*/  LDS.U.64 R6, [R2+0x1458] ;  /* 0x0014580002067984 */ /* 0x000e620000001a00 */
[----:B------:R-:W-:-:S02]  /*7da0*/  FMUL R11, R11, R164 ;  /* 0x000000a40b0b7220 */ /* 0x000fc40000400000 */
[-C--:B----4-:R-:W-:Y:S01]  /*7db0*/  FMUL R20, R20, R164.reuse ;  /* 0x000000a414147220 */ /* 0x090fe20000400000 */
[----:B------:R2:W-:Y:S01]  /*7dc0*/  @P1 STG.E.128.SYS [R28], R12 ;  /* 0x0000000c1c001386 */ /* 0x0005e2000010ed00 */
[----:B------:R-:W-:Y:S01]  /*7dd0*/  IADD3 R36, P1, R28, c[0x0][0x238], RZ ;  /* 0x00008e001c247a10 */ /* 0x000fe20007f3e0ff */
[-C--:B------:R-:W-:Y:S02]  /*7de0*/  FMUL R21, R21, R164.reuse ;  /* 0x000000a415157220 */ /* 0x080fe40000400000 */
[----:B------:R-:W3:Y:S01]  /*7df0*/  LDS.U.64 R32, [R2+0x1558] ;  /* 0x0015580002207984 */ /* 0x000ee20000001a00 */
[----:B------:R-:W-:Y:S01]  /*7e00*/  IADD3.X R37, R29, c[0x0][0x23c], RZ, P1, !PT ;  /* 0x00008f001d257a10 */ /* 0x000fe20000ffe4ff */
[-C--:B------:R-:W-:Y:S01]  /*7e10*/  FMUL R22, R22, R164.reuse ;  /* 0x000000a416167220 */ /* 0x080fe20000400000 */
[----:B------:R-:W-:Y:S01]  /*7e20*/  IADD3 R38, P3, R36, c[0x0][0x240], RZ ;  /* 0x0000900024267a10 */ /* 0x000fe20007f7e0ff */
[-C--:B------:R-:W-:Y:S01]  /*7e30*/  FMUL R23, R23, R164.reuse ;  /* 0x000000a417177220 */ /* 0x080fe20000400000 */
[----:B------:R-:W-:Y:S01]  /*7e40*/  ISETP.LT.AND P1, PT, R0, c[0x0][0x160], P6 ;  /* 0x0000580000007a0c */ /* 0x000fe20003721270 */
[-C--:B------:R-:W-:Y:S01]  /*7e50*/  FMUL R16, R16, R164.reuse ;  /* 0x000000a410107220 */ /* 0x080fe20000400000 */
[----:B------:R-:W-:Y:S01]  /*7e60*/  ISETP.LT.AND P6, PT, R3, c[0x0][0x160], P6 ;  /* 0x0000580003007a0c */ /* 0x000fe200037c1270 */
[-C--:B------:R-:W-:Y:S01]  /*7e70*/  FMUL R17, R17, R164.reuse ;  /* 0x000000a411117220 */ /* 0x080fe20000400000 */
[----:B------:R-:W-:Y:S01]  /*7e80*/  IADD3.X R39, R37, c[0x0][0x244], RZ, P3, !PT ;  /* 0x0000910025277a10 */ /* 0x000fe20001ffe4ff */
[----:B------:R-:W-:-:S02]  /*7e90*/  FMUL R18, R18, R164 ;  /* 0x000000a412127220 */ /* 0x000fc40000400000 */
[----:B------:R-:W-:Y:S01]  /*7ea0*/  FMUL R19, R19, R164 ;  /* 0x000000a413137220 */ /* 0x000fe20000400000 */
[----:B--2---:R-:W-:Y:S02]  /*7eb0*/  @P2 MOV R12, R28 ;  /* 0x0000001c000c2202 */ /* 0x004fe40000000f00 */
[----:B------:R-:W-:Y:S01]  /*7ec0*/  @P2 MOV R13, R29 ;  /* 0x0000001d000d2202 */ /* 0x000fe20000000f00 */
[-C--:B------:R-:W-:Y:S01]  /*7ed0*/  FMUL R14, R30, R164.reuse ;  /* 0x000000a41e0e7220 */ /* 0x080fe20000400000 */
[----:B------:R-:W2:Y:S01]  /*7ee0*/  LDS.U.64 R28, [R2+0x1550] ;  /* 0x00155000021c7984 */ /* 0x000ea20000001a00 */
[----:B------:R-:W-:-:S05]  /*7ef0*/  FMUL R15, R31, R164 ;  /* 0x000000a41f0f7220 */ /* 0x000fca0000400000 */
[----:B------:R4:W-:Y:S01]  /*7f00*/  @P2 STG.E.128.SYS [R12+0x100], R8 ;  /* 0x000100080c002386 */ /* 0x0009e2000010ed00 */
[----:B------:R-:W-:Y:S02]  /*7f10*/  ISETP.LT.AND P2, PT, R0, c[0x0][0x160], P0 ;  /* 0x0000580000007a0c */ /* 0x000fe40000741270 */
[----:B------:R-:W-:Y:S01]  /*7f20*/  ISETP.LT.AND P0, PT, R3, c[0x0][0x160], P0 ;  /* 0x0000580003007a0c */ /* 0x000fe20000701270 */
[----:B------:R2:W-:Y:S01]  /*7f30*/  @P5 STG.E.128.SYS [R36], R20 ;  /* 0x0000001424005386 */ /* 0x0005e2000010ed00 */
[-C--:B0-----:R-:W-:Y:S02]  /*7f40*/  FMUL R4, R4, R164.reuse ;  /* 0x000000a404047220 */ /* 0x081fe40000400000 */
[-C--:B------:R-:W-:Y:S01]  /*7f50*/  FMUL R5, R5, R164.reuse ;  /* 0x000000a405057220 */ /* 0x080fe20000400000 */
[----:B------:R0:W-:Y:S01]  /*7f60*/  @P4 STG.E.128.SYS [R36+0x100], R16 ;  /* 0x0001001024004386 */ /* 0x0001e2000010ed00 */
[-C--:B-1----:R-:W-:Y:S02]  /*7f70*/  FMUL R6, R6, R164.reuse ;  /* 0x000000a406067220 */ /* 0x082fe40000400000 */
[----:B------:R-:W-:-:S02]  /*7f80*/  FMUL R7, R7, R164 ;  /* 0x000000a407077220 */ /* 0x000fc40000400000 */
[-C--:B----4-:R-:W-:Y:S02]  /*7f90*/  FMUL R12, R34, R164.reuse ;  /* 0x000000a4220c7220 */ /* 0x090fe40000400000 */
[-C--:B------:R-:W-:Y:S02]  /*7fa0*/  FMUL R13, R35, R164.reuse ;  /* 0x000000a4230d7220 */ /* 0x080fe40000400000 */
[-C--:B------:R-:W-:Y:S02]  /*7fb0*/  FMUL R8, R26, R164.reuse ;  /* 0x000000a41a087220 */ /* 0x080fe40000400000 */
[-C--:B------:R-:W-:Y:S02]  /*7fc0*/  FMUL R9, R27, R164.reuse ;  /* 0x000000a41b097220 */ /* 0x080fe40000400000 */
[-C--:B------:R-:W-:Y:S02]  /*7fd0*/  FMUL R10, R24, R164.reuse ;  /* 0x000000a4180a7220 */ /* 0x080fe40000400000 */
[-C--:B------:R-:W-:Y:S01]  /*7fe0*/  FMUL R11, R25, R164.reuse ;  /* 0x000000a4190b7220 */ /* 0x080fe20000400000 */
[----:B------:R0:W-:Y:S01]  /*7ff0*/  @P2 STG.E.128.SYS [R38], R12 ;  /* 0x0000000c26002386 */ /* 0x0001e2000010ed00 */
[----:B---3--:R-:W-:-:S02]  /*8000*/  FMUL R30, R32, R164 ;  /* 0x000000a4201e7220 */ /* 0x008fc40000400000 */
[-C--:B------:R-:W-:Y:S02]  /*8010*/  FMUL R31, R33, R164.reuse ;  /* 0x000000a4211f7220 */ /* 0x080fe40000400000 */
[-C--:B--2---:R-:W-:Y:S02]  /*8020*/  FMUL R28, R28, R164.reuse ;  /* 0x000000a41c1c7220 */ /* 0x084fe40000400000 */
[----:B------:R0:W-:Y:S01]  /*8030*/  @P1 STG.E.128.SYS [R38+0x100], R8 ;  /* 0x0001000826001386 */ /* 0x0001e2000010ed00 */
[----:B------:R-:W-:-:S03]  /*8040*/  FMUL R29, R29, R164 ;  /* 0x000000a41d1d7220 */ /* 0x000fc60000400000 */
[----:B------:R0:W-:Y:S01]  /*8050*/  @P0 STG.E.128.SYS [R38.64+UR4], R4 ;  /* 0x0000000426000986 */ /* 0x0001e2000c10ed04 */
[----:B------:R-:W-:Y:S05]  /*8060*/  @!P6 EXIT ;  /* 0x000000000000e94d */ /* 0x000fea0003800000 */
[----:B------:R-:W-:Y:S02]  /*8070*/  ULDC.64 UR4, c[0x0][0x238] ;  /* 0x00008e0000047ab9 */ /* 0x000fe40000000a00 */
[----:B------:R-:W-:Y:S01]  /*8080*/  STG.E.128.SYS [R38.64+UR4+0x100], R28 ;  /* 0x0001001c26007986 */ /* 0x000fe2000c10ed04 */
[----:B------:R-:W-:Y:S05]  /*8090*/  EXIT ;  /* 0x000000000000794d */ /* 0x000fea0003800000 */
.L_x_34:
[----:B------:R-:W-:-:S00]  /*80a0*/  BRA `(.L_x_34) ;  /* 0xfffffff000007947 */ /* 0x000fc0000383ffff */
[----:B------:R-:W-:-:S00]  /*80b0*/  NOP ;  /* 0x0000000000007918 */ /* 0x000fc00000000000 */
[----:B------:R-:W-:-:S00]  /*80c0*/  NOP ;  /* 0x0000000000007918 */ /* 0x000fc00000000000 */
[----:B------:R-:W-:-:S00]  /*80d0*/  NOP ;  /* 0x0000000000007918 */ /* 0x000fc00000000000 */
[----:B------:R-:W-:-:S00]  /*80e0*/  NOP ;  /* 0x0000000000007918 */ /* 0x000fc00000000000 */
[----:B------:R-:W-:-:S00]  /*80f0*/  NOP ;  /* 0x0000000000007918 */ /* 0x000fc00000000000 */
.L_x_35:


//--------------------- .nv.shared._ZN7cutlass9reference6device6kernel4GemmINS_9TensorRefINS_6half_tENS_6layout11ColumnMajorEEENS4_IS5_NS6_8RowMajorEEENS4_IfS9_EEffNS_11MatrixShapeILi4ELi4EEENS_12multiply_addIfffEENS_16NumericConverterIffLNS_15FloatRoundStyleE2EEEEEvNS_4gemm9GemmCoordET2_T_T0_SL_T1_SO_T3_ --------------------------
	.section	.nv.shared._ZN7cutlass9reference6device6kernel4GemmINS_9TensorRefINS_6half_tENS_6layout11ColumnMajorEEENS4_IS5_NS6_8RowMajorEEENS4_IfS9_EEffNS_11MatrixShapeILi4ELi4EEENS_12multiply_addIfffEENS_16NumericConverterIffLNS_15FloatRoundStyleE2EEEEEvNS_4gemm9GemmCoordET2_T_T0_SL_T1_SO_T3_,"aw",@nobits
	.sectionflags	@""
	.align	16


//--------------------- .nv.global                --------------------------
	.section	.nv.global,"aw",@nobits
.nv.global:
	.type		_ZN33_INTERNAL_f6b3e7be_4_k_cu__Z3runv4cute1_E,@object
	.size		_ZN33_INTERNAL_f6b3e7be_4_k_cu__Z3runv4cute1_E,(_ZN33_INTERNAL_f6b3e7be_4_k_cu__Z3runv4cuda3std3__45__cpo6cbeginE - _ZN33_INTERNAL_f6b3e7be_4_k_cu__Z3runv4cute1_E)
_ZN33_INTERNAL_f6b3e7be_4_k_cu__Z3runv4cute1_E:
	.zero		1
	.type		_ZN33_INTERNAL_f6b3e7be_4_k_cu__Z3runv4cuda3std3__45__cpo6cbeginE,@object
	.size		_ZN33_INTERNAL_f6b3e7be_4_k_cu__Z3runv4cuda3std3__45__cpo6cbeginE,(_ZN33_INTERNAL_f6b3e7be_4_k_cu__Z3runv4cuda3std3__48in_placeE - _ZN33_INTERNAL_f6b3e7be_4_k_cu__Z3runv4cuda3std3__45__cpo6cbeginE)
_ZN33_INTERNAL_f6b3e7be_4_k_cu__Z3runv4cuda3std3__45__cpo6cbeginE:
	.zero		1
	.type		_ZN33_INTERNAL_f6b3e7be_4_k_cu__Z3runv4cuda3std3__48in_placeE,@object
	.size		_ZN33_INTERNAL_f6b3e7be_4_k_cu__Z3runv4cuda3std3__48in_placeE,(_ZN33_INTERNAL_f6b3e7be_4_k_cu__Z3runv4cuda3std6ranges3__45__cpo9iter_moveE - _ZN33_INTERNAL_f6b3e7be_4_k_cu__Z3runv4cuda3std3__48in_placeE)
_ZN33_INTERNAL_f6b3e7be_4_k_cu__Z3runv4cuda3std3__48in_placeE:
	.zero		1
	.type		_ZN33_INTERNAL_f6b3e7be_4_k_cu__Z3runv4cuda3std6ranges3__45__cpo9iter_moveE,@object
	.size		_ZN33_INTERNAL_f6b3e7be_4_k_cu__Z3runv4cuda3std6ranges3__45__cpo9iter_moveE,(_ZN33_INTERNAL_f6b3e7be_4_k_cu__Z3runv4cuda3std3__45__cpo5beginE - _ZN33_INTERNAL_f6b3e7be_4_k_cu__Z3runv4cuda3std6ranges3__45__cpo9iter_moveE)
_ZN33_INTERNAL_f6b3e7be_4_k_cu__Z3runv4cuda3std6ranges3__45__cpo9iter_moveE:
	.zero		1
	.type		_ZN33_INTERNAL_f6b3e7be_4_k_cu__Z3runv4cuda3std3__45__cpo5beginE,@object
	.size		_ZN33_INTERNAL_f6b3e7be_4_k_cu__Z3runv4cuda3std3__45__cpo5beginE,(_ZN33_INTERNAL_f6b3e7be_4_k_cu__Z3runv4cuda3std3__435_GLOBAL__N__f6b3e7be_4_k_cu__Z3runv6ignoreE - _ZN33_INTERNAL_f6b3e7be_4_k_cu__Z3runv4cuda3std3__45__cpo5beginE)
_ZN33_INTERNAL_f6b3e7be_4_k_cu__Z3runv4cuda3std3__45__cpo5beginE:
	.zero		1
	.type		_ZN33_INTERNAL_f6b3e7be_4_k_cu__Z3runv4cuda3std3__435_GLOBAL__N__f6b3e7be_4_k_cu__Z3runv6ignoreE,@object
	.size		_ZN33_INTERNAL_f6b3e7be_4_k_cu__Z3runv4cuda3std3__435_GLOBAL__N__f6b3e7be_4_k_cu__Z3runv6ignoreE,(_ZN33_INTERNAL_f6b3e7be_4_k_cu__Z3runv4cute7productE - _ZN33_INTERNAL_f6b3e7be_4_k_cu__Z3runv4cuda3std3__435_GLOBAL__N__f6b3e7be_4_k_cu__Z3runv6ignoreE)
_ZN33_INTERNAL_f6b3e7be_4_k_cu__Z3runv4cuda3std3__435_GLOBAL__N__f6b3e7be_4_k_cu__Z3runv6ignoreE:
	.zero		1
	.type		_ZN33_INTERNAL_f6b3e7be_4_k_cu__Z3runv4cute7productE,@object
	.size		_ZN33_INTERNAL_f6b3e7be_4_k_cu__Z3runv4cute7productE,(_ZN33_INTERNAL_f6b3e7be_4_k_cu__Z3runv4cuda3std3__45__cpo3endE - _ZN33_INTERNAL_f6b3e7be_4_k_cu__Z3runv4cute7productE)
_ZN33_INTERNAL_f6b3e7be_4_k_cu__Z3runv4cute7productE:
	.zero		1
	.type		_ZN33_INTERNAL_f6b3e7be_4_k_cu__Z3runv4cuda3std3__45__cpo3endE,@object
	.size		_ZN33_INTERNAL_f6b3e7be_4_k_cu__Z3runv4cuda3std3__45__cpo3endE,(_ZN33_INTERNAL_f6b3e7be_4_k_cu__Z3runv4cuda3std3__419piecewise_constructE - _ZN33_INTERNAL_f6b3e7be_4_k_cu__Z3runv4cuda3std3__45__cpo3endE)
_ZN33_INTERNAL_f6b3e7be_4_k_cu__Z3runv4cuda3std3__45__cpo3endE:
	.zero		1
	.type		_ZN33_INTERNAL_f6b3e7be_4_k_cu__Z3runv4cuda3std3__419piecewise_constructE,@object
	.size		_ZN33_INTERNAL_f6b3e7be_4_k_cu__Z3runv4cuda3std3__419piecewise_constructE,(_ZN33_INTERNAL_f6b3e7be_4_k_cu__Z3runv4cuda3std3__45__cpo4cendE - _ZN33_INTERNAL_f6b3e7be_4_k_cu__Z3runv4cuda3std3__419piecewise_constructE)
_ZN33_INTERNAL_f6b3e7be_4_k_cu__Z3runv4cuda3std3__419piecewise_constructE:
	.zero		1
	.type		_ZN33_INTERNAL_f6b3e7be_4_k_cu__Z3runv4cuda3std3__45__cpo4cendE,@object
	.size		_ZN33_INTERNAL_f6b3e7be_4_k_cu__Z3runv4cuda3std3__45__cpo4cendE,(_ZN33_INTERNAL_f6b3e7be_4_k_cu__Z3runv4cuda3std6ranges3__45__cpo4swapE - _ZN33_INTERNAL_f6b3e7be_4_k_cu__Z3runv4cuda3std3__45__cpo4cendE)
_ZN33_INTERNAL_f6b3e7be_4_k_cu__Z3runv4cuda3std3__45__cpo4cendE:
	.zero		1
	.type		_ZN33_INTERNAL_f6b3e7be_4_k_cu__Z3runv4cuda3std6ranges3__45__cpo4swapE,@object
	.size		_ZN33_INTERNAL_f6b3e7be_4_k_cu__Z3runv4cuda3std6ranges3__45__cpo4swapE,(.L_7 - _ZN33_INTERNAL_f6b3e7be_4_k_cu__Z3runv4cuda3std6ranges3__45__cpo4swapE)
_ZN33_INTERNAL_f6b3e7be_4_k_cu__Z3runv4cuda3std6ranges3__45__cpo4swapE:
	.zero		1
.L_7:


//--------------------- .nv.shared._ZN7cutlass6KernelINS_4gemm6kernel4GemmINS1_11threadblock12MmaPipelinedINS1_9GemmShapeILi128ELi128ELi32EEENS_9transform11threadblock22PredicatedTileIteratorINS_11MatrixShapeILi128ELi32EEENS_6half_tENS_6layout11ColumnMajorELi1ENS8_29PitchLinearWarpRakedThreadMapINS_16PitchLinearShapeILi128ELi32EEELi128ENSH_ILi8ELi4EEELi8EEELi8ELb0ENSE_9NoPermuteEEENS9_19RegularTileIteratorISC_SD_NSE_45ColumnMajorVoltaTensorOpMultiplicandCongruousILi16EEELi1ESK_Li16EEENSA_INSB_ILi32ELi128EEESD_NSE_8RowMajorELi0ESK_Li8ELb0ESL_EENSN_ISR_SD_NSE_43RowMajorVoltaTensorOpMultiplicandBCongruousILi16EEELi0ESK_Li16EEEfSS_NS4_9MmaPolicyINS1_4warp16MmaVoltaTensorOpINS6_ILi64ELi64ELi32EEESD_SP_SD_SV_fSS_NSY_17MmaTensorOpPolicyINS_4arch3MmaINS6_ILi16ELi16ELi4EEELi32ESD_SF_SD_SS_fSS_NS12_13OpMultiplyAddEEENSB_ILi1ELi1EEEEEbEENSB_ILi0ELi0EEES1A_Li1EEENS_21NumericArrayConverterISD_SD_Li32ELNS_15FloatRoundStyleE2ENS8_6thread14UnaryTransform8IdentityEEES1H_bEENS_8epilogue11threadblock8EpilogueIS7_S19_Li1ENS1K_22PredicatedTileIteratorINS1K_26OutputTileOptimalThreadMapINS1K_15OutputTileShapeILi128ELi4ELi4ELi2ELi1EEENS1O_ILi1ELi2ELi2ELi1ELi4EEELi128ELi4ELi32EEEfLb0ESL_Lb0EEENS1J_4warp29FragmentIteratorVoltaTensorOpIS10_NS6_ILi32ELi32ELi4EEEfSS_EENS1T_25TileIteratorVoltaTensorOpIS10_S1V_fSS_EENS1K_18SharedLoadIteratorINS1R_18CompactedThreadMapEfLi8EEENS1J_6thread17LinearCombinationIfLi4EffLNS22_9ScaleType4KindE0ELS1D_2EfEENSB_ILi0ELi2EEELi1ELi1EEENS4_30GemmIdentityThreadblockSwizzleILi1EEELb0EEEEEvNT_6ParamsE --------------------------
	.section	.nv.shared._ZN7cutlass6KernelINS_4gemm6kernel4GemmINS1_11threadblock12MmaPipelinedINS1_9GemmShapeILi128ELi128ELi32EEENS_9transform11threadblock22PredicatedTileIteratorINS_11MatrixShapeILi128ELi32EEENS_6half_tENS_6layout11ColumnMajorELi1ENS8_29PitchLinearWarpRakedThreadMapINS_16PitchLinearShapeILi128ELi32EEELi128ENSH_ILi8ELi4EEELi8EEELi8ELb0ENSE_9NoPermuteEEENS9_19RegularTileIteratorISC_SD_NSE_45ColumnMajorVoltaTensorOpMultiplicandCongruousILi16EEELi1ESK_Li16EEENSA_INSB_ILi32ELi128EEESD_NSE_8RowMajorELi0ESK_Li8ELb0ESL_EENSN_ISR_SD_NSE_43RowMajorVoltaTensorOpMultiplicandBCongruousILi16EEELi0ESK_Li16EEEfSS_NS4_9MmaPolicyINS1_4warp16MmaVoltaTensorOpINS6_ILi64ELi64ELi32EEESD_SP_SD_SV_fSS_NSY_17MmaTensorOpPolicyINS_4arch3MmaINS6_ILi16ELi16ELi4EEELi32ESD_SF_SD_SS_fSS_NS12_13OpMultiplyAddEEENSB_ILi1ELi1EEEEEbEENSB_ILi0ELi0EEES1A_Li1EEENS_21NumericArrayConverterISD_SD_Li32ELNS_15FloatRoundStyleE2ENS8_6thread14UnaryTransform8IdentityEEES1H_bEENS_8epilogue11threadblock8EpilogueIS7_S19_Li1ENS1K_22PredicatedTileIteratorINS1K_26OutputTileOptimalThreadMapINS1K_15OutputTileShapeILi128ELi4ELi4ELi2ELi1EEENS1O_ILi1ELi2ELi2ELi1ELi4EEELi128ELi4ELi32EEEfLb0ESL_Lb0EEENS1J_4warp29FragmentIteratorVoltaTensorOpIS10_NS6_ILi32ELi32ELi4EEEfSS_EENS1T_25TileIteratorVoltaTensorOpIS10_S1V_fSS_EENS1K_18SharedLoadIteratorINS1R_18CompactedThreadMapEfLi8EEENS1J_6thread17LinearCombinationIfLi4EffLNS22_9ScaleType4KindE0ELS1D_2EfEENSB_ILi0ELi2EEELi1ELi1EEENS4_30GemmIdentityThreadblockSwizzleILi1EEELb0EEEEEvNT_6ParamsE,"aw",@nobits
	.sectionflags	@""
	.align	16
